	.target	sm_100a

	.elftype	@"ET_EXEC"


//--------------------- .note.nv.tkinfo           --------------------------
	.section	.note.nv.tkinfo,"",@"SHT_NOTE"
	.sectionflags	@"SHF_NOTE_NV_TKINFO"
	.tkinfo
        /*0018*/ 	.word	0x00000002
        /*0030*/ 	.string	""
        /*0030*/ 	.string	"ptxas"
        /*0030*/ 	.string	"Cuda compilation tools, release 13.0, V13.0.88"
        /*0030*/ 	.string	"Build cuda_13.0.r13.0/compiler.36424714_0"
        /*0030*/ 	.string	"-arch sm_100a -m 64 "



//--------------------- .note.nv.cuinfo           --------------------------
	.section	.note.nv.cuinfo,"",@"SHT_NOTE"
	.sectionflags	@"SHF_NOTE_NV_CUINFO"
        /*0018*/ 	.short	0x0002
        /*001a*/ 	.short	0x0064
        /*001c*/ 	.short	0x0082
	.zero		2


//--------------------- .nv.info                  --------------------------
	.section	.nv.info,"",@"SHT_CUDA_INFO"
	.align	4


	//----- nvinfo : EIATTR_REGCOUNT
	.align		4
        /*0000*/ 	.byte	0x04, 0x2f
        /*0002*/ 	.short	(.L_19 - .L_18)
	.align		4
.L_18:
        /*0004*/ 	.word	index@(_ZN7cutlass13device_kernelINS_4gemm6kernel13GemmUniversalIN4cute5tupleIJiiiiEEENS1_10collective13CollectiveMmaINS1_35MainloopSm100TmaUmmaWarpSpecializedILi5ELi2ELi4ENS5_IJNS4_1CILi1EEESB_SB_EEEEENS5_IJNSA_ILi64EEENSA_ILi96EEENSA_ILi256EEEEEEaNS5_IJlSB_lEEEaSI_NS4_8TiledMMAINS4_8MMA_AtomIJNS4_15SM100_MMA_S8_SSIaaiLi64ELi96ELNS4_4UMMA5MajorE0ELSN_0ELNSM_8SaturateE0EEEEEENS4_6LayoutISC_NS5_IJNSA_ILi0EEESS_SS_EEEEENS5_IJNS4_10UnderscoreESV_SV_EEEEENS4_13SM90_TMA_LOADENS4_14ComposedLayoutINS4_7SwizzleILi3ELi4ELi3EEENS4_18smem_ptr_flag_bitsILi8EEENSR_INS5_IJNSA_ILi8EEENSA_ILi128EEEEEENS5_IJS15_SB_EEEEEEEvNS4_8identityESY_S19_vS1A_EENS_8epilogue10collective18CollectiveEpilogueINS1C_23Sm100TmaWarpSpecializedILi1ELi1ELi48ELb0ELb0EEEJSH_NS5_IJNSR_ISE_SB_EENSR_ISF_SB_EEEEEaSI_aSI_NS1C_6fusion15FusionCallbacksIS1G_NS1K_17LinearCombinationIaiaiLNS_15FloatRoundStyleE2EEESH_S1J_JEEENS4_5SM1004TMEM4LOAD26SM100_TMEM_LOAD_16dp32b16xESY_NSZ_INS10_ILi1ELi4ELi3EEES13_NSR_INS5_IJS14_NSA_ILi32EEEEEENS5_IJS1V_SB_EEEEEEENS4_39AutoVectorizingCopyWithAssumedAlignmentILi128EEENS4_14SM90_TMA_STOREES1Z_S21_S21_EEEvvEEEEvNT_6ParamsE)
        /*0008*/ 	.word	0x000000a2


	//----- nvinfo : EIATTR_FRAME_SIZE
	.align		4
.L_19:
        /*000c*/ 	.byte	0x04, 0x11
        /*000e*/ 	.short	(.L_21 - .L_20)
	.align		4
.L_20:
        /*0010*/ 	.word	index@($__internal_2_$__cuda_sm10x_tcgen05_guardrail_trap_unallocated_columns_being_dealloced)
        /*0014*/ 	.word	0x00000000


	//----- nvinfo : EIATTR_FRAME_SIZE
	.align		4
.L_21:
        /*0018*/ 	.byte	0x04, 0x11
        /*001a*/ 	.short	(.L_23 - .L_22)
	.align		4
.L_22:
        /*001c*/ 	.word	index@($__internal_1_$__cuda_sm10x_tcgen05_guardrail_trap_phase_invalid_during_alloc)
        /*0020*/ 	.word	0x00000000


	//----- nvinfo : EIATTR_FRAME_SIZE
	.align		4
.L_23:
        /*0024*/ 	.byte	0x04, 0x11
        /*0026*/ 	.short	(.L_25 - .L_24)
	.align		4
.L_24:
        /*0028*/ 	.word	index@($__internal_0_$__cuda_sm10x_tcgen05_guardrail_trap_col_being_dealloced_not_returned_by_alloc)
        /*002c*/ 	.word	0x00000000


	//----- nvinfo : EIATTR_FRAME_SIZE
	.align		4
.L_25:
        /*0030*/ 	.byte	0x04, 0x11
        /*0032*/ 	.short	(.L_27 - .L_26)
	.align		4
.L_26:
        /*0034*/ 	.word	index@(_ZN7cutlass13device_kernelINS_4gemm6kernel13GemmUniversalIN4cute5tupleIJiiiiEEENS1_10collective13CollectiveMmaINS1_35MainloopSm100TmaUmmaWarpSpecializedILi5ELi2ELi4ENS5_IJNS4_1CILi1EEESB_SB_EEEEENS5_IJNSA_ILi64EEENSA_ILi96EEENSA_ILi256EEEEEEaNS5_IJlSB_lEEEaSI_NS4_8TiledMMAINS4_8MMA_AtomIJNS4_15SM100_MMA_S8_SSIaaiLi64ELi96ELNS4_4UMMA5MajorE0ELSN_0ELNSM_8SaturateE0EEEEEENS4_6LayoutISC_NS5_IJNSA_ILi0EEESS_SS_EEEEENS5_IJNS4_10UnderscoreESV_SV_EEEEENS4_13SM90_TMA_LOADENS4_14ComposedLayoutINS4_7SwizzleILi3ELi4ELi3EEENS4_18smem_ptr_flag_bitsILi8EEENSR_INS5_IJNSA_ILi8EEENSA_ILi128EEEEEENS5_IJS15_SB_EEEEEEEvNS4_8identityESY_S19_vS1A_EENS_8epilogue10collective18CollectiveEpilogueINS1C_23Sm100TmaWarpSpecializedILi1ELi1ELi48ELb0ELb0EEEJSH_NS5_IJNSR_ISE_SB_EENSR_ISF_SB_EEEEEaSI_aSI_NS1C_6fusion15FusionCallbacksIS1G_NS1K_17LinearCombinationIaiaiLNS_15FloatRoundStyleE2EEESH_S1J_JEEENS4_5SM1004TMEM4LOAD26SM100_TMEM_LOAD_16dp32b16xESY_NSZ_INS10_ILi1ELi4ELi3EEES13_NSR_INS5_IJS14_NSA_ILi32EEEEEENS5_IJS1V_SB_EEEEEEENS4_39AutoVectorizingCopyWithAssumedAlignmentILi128EEENS4_14SM90_TMA_STOREES1Z_S21_S21_EEEvvEEEEvNT_6ParamsE)
        /*0038*/ 	.word	0x00000000


	//----- nvinfo : EIATTR_MIN_STACK_SIZE
	.align		4
.L_27:
        /*003c*/ 	.byte	0x04, 0x12
        /*003e*/ 	.short	(.L_29 - .L_28)
	.align		4
.L_28:
        /*0040*/ 	.word	index@(_ZN7cutlass13device_kernelINS_4gemm6kernel13GemmUniversalIN4cute5tupleIJiiiiEEENS1_10collective13CollectiveMmaINS1_35MainloopSm100TmaUmmaWarpSpecializedILi5ELi2ELi4ENS5_IJNS4_1CILi1EEESB_SB_EEEEENS5_IJNSA_ILi64EEENSA_ILi96EEENSA_ILi256EEEEEEaNS5_IJlSB_lEEEaSI_NS4_8TiledMMAINS4_8MMA_AtomIJNS4_15SM100_MMA_S8_SSIaaiLi64ELi96ELNS4_4UMMA5MajorE0ELSN_0ELNSM_8SaturateE0EEEEEENS4_6LayoutISC_NS5_IJNSA_ILi0EEESS_SS_EEEEENS5_IJNS4_10UnderscoreESV_SV_EEEEENS4_13SM90_TMA_LOADENS4_14ComposedLayoutINS4_7SwizzleILi3ELi4ELi3EEENS4_18smem_ptr_flag_bitsILi8EEENSR_INS5_IJNSA_ILi8EEENSA_ILi128EEEEEENS5_IJS15_SB_EEEEEEEvNS4_8identityESY_S19_vS1A_EENS_8epilogue10collective18CollectiveEpilogueINS1C_23Sm100TmaWarpSpecializedILi1ELi1ELi48ELb0ELb0EEEJSH_NS5_IJNSR_ISE_SB_EENSR_ISF_SB_EEEEEaSI_aSI_NS1C_6fusion15FusionCallbacksIS1G_NS1K_17LinearCombinationIaiaiLNS_15FloatRoundStyleE2EEESH_S1J_JEEENS4_5SM1004TMEM4LOAD26SM100_TMEM_LOAD_16dp32b16xESY_NSZ_INS10_ILi1ELi4ELi3EEES13_NSR_INS5_IJS14_NSA_ILi32EEEEEENS5_IJS1V_SB_EEEEEEENS4_39AutoVectorizingCopyWithAssumedAlignmentILi128EEENS4_14SM90_TMA_STOREES1Z_S21_S21_EEEvvEEEEvNT_6ParamsE)
        /*0044*/ 	.word	0x00000000
.L_29:


//--------------------- .nv.compat                --------------------------
	.section	.nv.compat,"",@"SHT_CUDA_COMPAT_INFO"
	.align	4
        /*0000*/ 	.byte	0x02, 0x09, 0x01, 0x00, 0x02, 0x02, 0x03, 0x00, 0x02, 0x05, 0x06, 0x00, 0x03, 0x07, 0x01, 0x01
        /*0010*/ 	.byte	0x02, 0x03, 0x01, 0x00, 0x02, 0x06, 0x01, 0x00, 0x04, 0x0b, 0x08, 0x00, 0x01, 0x00, 0x00, 0x00
        /*0020*/ 	.byte	0x00, 0x00, 0x00, 0x00


//--------------------- .nv.info._ZN7cutlass13device_kernelINS_4gemm6kernel13GemmUniversalIN4cute5tupleIJiiiiEEENS1_10collective13CollectiveMmaINS1_35MainloopSm100TmaUmmaWarpSpecializedILi5ELi2ELi4ENS5_IJNS4_1CILi1EEESB_SB_EEEEENS5_IJNSA_ILi64EEENSA_ILi96EEENSA_ILi256EEEEEEaNS5_IJlSB_lEEEaSI_NS4_8TiledMMAINS4_8MMA_AtomIJNS4_15SM100_MMA_S8_SSIaaiLi64ELi96ELNS4_4UMMA5MajorE0ELSN_0ELNSM_8SaturateE0EEEEEENS4_6LayoutISC_NS5_IJNSA_ILi0EEESS_SS_EEEEENS5_IJNS4_10UnderscoreESV_SV_EEEEENS4_13SM90_TMA_LOADENS4_14ComposedLayoutINS4_7SwizzleILi3ELi4ELi3EEENS4_18smem_ptr_flag_bitsILi8EEENSR_INS5_IJNSA_ILi8EEENSA_ILi128EEEEEENS5_IJS15_SB_EEEEEEEvNS4_8identityESY_S19_vS1A_EENS_8epilogue10collective18CollectiveEpilogueINS1C_23Sm100TmaWarpSpecializedILi1ELi1ELi48ELb0ELb0EEEJSH_NS5_IJNSR_ISE_SB_EENSR_ISF_SB_EEEEEaSI_aSI_NS1C_6fusion15FusionCallbacksIS1G_NS1K_17LinearCombinationIaiaiLNS_15FloatRoundStyleE2EEESH_S1J_JEEENS4_5SM1004TMEM4LOAD26SM100_TMEM_LOAD_16dp32b16xESY_NSZ_INS10_ILi1ELi4ELi3EEES13_NSR_INS5_IJS14_NSA_ILi32EEEEEENS5_IJS1V_SB_EEEEEEENS4_39AutoVectorizingCopyWithAssumedAlignmentILi128EEENS4_14SM90_TMA_STOREES1Z_S21_S21_EEEvvEEEEvNT_6ParamsE --------------------------
	.section	.nv.info._ZN7cutlass13device_kernelINS_4gemm6kernel13GemmUniversalIN4cute5tupleIJiiiiEEENS1_10collective13CollectiveMmaINS1_35MainloopSm100TmaUmmaWarpSpecializedILi5ELi2ELi4ENS5_IJNS4_1CILi1EEESB_SB_EEEEENS5_IJNSA_ILi64EEENSA_ILi96EEENSA_ILi256EEEEEEaNS5_IJlSB_lEEEaSI_NS4_8TiledMMAINS4_8MMA_AtomIJNS4_15SM100_MMA_S8_SSIaaiLi64ELi96ELNS4_4UMMA5MajorE0ELSN_0ELNSM_8SaturateE0EEEEEENS4_6LayoutISC_NS5_IJNSA_ILi0EEESS_SS_EEEEENS5_IJNS4_10UnderscoreESV_SV_EEEEENS4_13SM90_TMA_LOADENS4_14ComposedLayoutINS4_7SwizzleILi3ELi4ELi3EEENS4_18smem_ptr_flag_bitsILi8EEENSR_INS5_IJNSA_ILi8EEENSA_ILi128EEEEEENS5_IJS15_SB_EEEEEEEvNS4_8identityESY_S19_vS1A_EENS_8epilogue10collective18CollectiveEpilogueINS1C_23Sm100TmaWarpSpecializedILi1ELi1ELi48ELb0ELb0EEEJSH_NS5_IJNSR_ISE_SB_EENSR_ISF_SB_EEEEEaSI_aSI_NS1C_6fusion15FusionCallbacksIS1G_NS1K_17LinearCombinationIaiaiLNS_15FloatRoundStyleE2EEESH_S1J_JEEENS4_5SM1004TMEM4LOAD26SM100_TMEM_LOAD_16dp32b16xESY_NSZ_INS10_ILi1ELi4ELi3EEES13_NSR_INS5_IJS14_NSA_ILi32EEEEEENS5_IJS1V_SB_EEEEEEENS4_39AutoVectorizingCopyWithAssumedAlignmentILi128EEENS4_14SM90_TMA_STOREES1Z_S21_S21_EEEvvEEEEvNT_6ParamsE,"",@"SHT_CUDA_INFO"
	.sectionflags	@""
	.align	4


	//----- nvinfo : EIATTR_CUDA_API_VERSION
	.align		4
        /*0000*/ 	.byte	0x04, 0x37
        /*0002*/ 	.short	(.L_31 - .L_30)
.L_30:
        /*0004*/ 	.word	0x00000082


	//----- nvinfo : EIATTR_KPARAM_INFO
	.align		4
.L_31:
        /*0008*/ 	.byte	0x04, 0x17
        /*000a*/ 	.short	(.L_33 - .L_32)
.L_32:
        /*000c*/ 	.word	0x00000000
        /*0010*/ 	.short	0x0000
        /*0012*/ 	.short	0x0000
        /*0014*/ 	.byte	0x00, 0xf0, 0x01, 0x20


	//----- nvinfo : EIATTR_AT_ENTRY_FRAGMENTS
	.align		4
.L_33:
        /*0018*/ 	.byte	0x04, 0x4f
        /*001a*/ 	.short	(.L_35 - .L_34)


	//   ....[0]....
.L_34:
        /*001c*/ 	.word	0x00000006


	//----- nvinfo : EIATTR_RESERVED_SMEM_USED
	.align		4
.L_35:
        /*0020*/ 	.byte	0x01, 0x41
	.zero		2


	//----- nvinfo : EIATTR_SPARSE_MMA_MASK
	.align		4
        /*0024*/ 	.byte	0x03, 0x50
        /*0026*/ 	.short	0x0000


	//----- nvinfo : EIATTR_TCGEN05_1CTA_USED
	.align		4
        /*0028*/ 	.byte	0x01, 0x51
	.zero		2


	//----- nvinfo : EIATTR_MAXREG_COUNT
	.align		4
        /*002c*/ 	.byte	0x03, 0x1b
        /*002e*/ 	.short	0x00ff


	//----- nvinfo : EIATTR_NUM_BARRIERS
	.align		4
        /*0030*/ 	.byte	0x02, 0x4c
        /*0032*/ 	.byte	0x07
	.zero		1


	//----- nvinfo : EIATTR_EXTERNS
	.align		4
        /*0034*/ 	.byte	0x04, 0x0f
        /*0036*/ 	.short	(.L_37 - .L_36)


	//   ....[0]....
	.align		4
.L_36:
        /*0038*/ 	.word	index@(__assertfail)


	//----- nvinfo : EIATTR_MERCURY_ISA_VERSION
	.align		4
.L_37:
        /*003c*/ 	.byte	0x03, 0x5f
        /*003e*/ 	.short	0x0101


	//----- nvinfo : EIATTR_INT_WARP_WIDE_INSTR_OFFSETS
	.align		4
        /*0040*/ 	.byte	0x04, 0x31
        /*0042*/ 	.short	(.L_39 - .L_38)


	//   ....[0]....
.L_38:
        /*0044*/ 	.word	0x00001f10


	//   ....[1]....
        /*0048*/ 	.word	0x00003c00


	//   ....[2]....
        /*004c*/ 	.word	0x00003c20


	//   ....[3]....
        /*0050*/ 	.word	0x00003c50


	//   ....[4]....
        /*0054*/ 	.word	0x00004680


	//   ....[5]....
        /*0058*/ 	.word	0x00004710


	//   ....[6]....
        /*005c*/ 	.word	0x00004740


	//   ....[7]....
        /*0060*/ 	.word	0x00004810


	//----- nvinfo : EIATTR_COOP_GROUP_MASK_REGIDS
	.align		4
.L_39:
        /*0064*/ 	.byte	0x04, 0x29
        /*0066*/ 	.short	(.L_41 - .L_40)


	//   ....[0]....
.L_40:
        /*0068*/ 	.word	0xffffffff


	//   ....[1]....
        /*006c*/ 	.word	0xffffffff


	//   ....[2]....
        /*0070*/ 	.word	0xffffffff


	//   ....[3]....
        /*0074*/ 	.word	0xffffffff


	//   ....[4]....
        /*0078*/ 	.word	0xffffffff


	//   ....[5]....
        /*007c*/ 	.word	0xffffffff


	//   ....[6]....
        /*0080*/ 	.word	0xffffffff


	//   ....[7]....
        /*0084*/ 	.word	0xffffffff


	//   ....[8]....
        /*0088*/ 	.word	0xffffffff


	//   ....[9]....
        /*008c*/ 	.word	0xffffffff


	//   ....[10]....
        /*0090*/ 	.word	0xffffffff


	//   ....[11]....
        /*0094*/ 	.word	0xffffffff


	//   ....[12]....
        /*0098*/ 	.word	0xffffffff


	//----- nvinfo : EIATTR_COOP_GROUP_INSTR_OFFSETS
	.align		4
.L_41:
        /*009c*/ 	.byte	0x04, 0x28
        /*009e*/ 	.short	(.L_43 - .L_42)


	//   ....[0]....
.L_42:
        /*00a0*/ 	.word	0x00000090


	//   ....[1]....
        /*00a4*/ 	.word	0x000004d0


	//   ....[2]....
        /*00a8*/ 	.word	0x00000660


	//   ....[3]....
        /*00ac*/ 	.word	0x000007a0


	//   ....[4]....
        /*00b0*/ 	.word	0x000008a0


	//   ....[5]....
        /*00b4*/ 	.word	0x00000a10


	//   ....[6]....
        /*00b8*/ 	.word	0x00000bb0


	//   ....[7]....
        /*00bc*/ 	.word	0x00001df0


	//   ....[8]....
        /*00c0*/ 	.word	0x00002c60


	//   ....[9]....
        /*00c4*/ 	.word	0x00002e70


	//   ....[10]....
        /*00c8*/ 	.word	0x00002ea0


	//   ....[11]....
        /*00cc*/ 	.word	0x00003ae0


	//   ....[12]....
        /*00d0*/ 	.word	0x00003d10


	//----- nvinfo : EIATTR_VRC_CTA_INIT_COUNT
	.align		4
.L_43:
        /*00d4*/ 	.byte	0x02, 0x4a
        /*00d6*/ 	.byte	0x80
	.zero		1


	//----- nvinfo : EIATTR_SYSCALL_OFFSETS
	.align		4
        /*00d8*/ 	.byte	0x04, 0x46
        /*00da*/ 	.short	(.L_45 - .L_44)


	//   ....[0]....
.L_44:
        /*00dc*/ 	.word	0x000051f0


	//   ....[1]....
        /*00e0*/ 	.word	0x00005330


	//   ....[2]....
        /*00e4*/ 	.word	0x00005ae0


	//   ....[3]....
        /*00e8*/ 	.word	0x00005c60


	//   ....[4]....
        /*00ec*/ 	.word	0x00005de0


	//----- nvinfo : EIATTR_MBARRIER_INSTR_OFFSETS
	.align		4
.L_45:
        /*00f0*/ 	.byte	0x04, 0x39
        /*00f2*/ 	.short	(.L_47 - .L_46)


	//   ....[0]....
.L_46:
        /*00f4*/ 	.word	0x000005b0
        /*00f8*/ 	.word	0x000000ff
        /*00fc*/ 	.word	0x00000000
        /*0100*/ 	.short	0x0100
        /*0102*/ 	.byte	0x05
	.zero		1


	//   ....[1]....
        /*0104*/ 	.word	0x000005c0
        /*0108*/ 	.word	0x000000ff
        /*010c*/ 	.word	0x00000028
        /*0110*/ 	.short	0x0100
        /*0112*/ 	.byte	0x05
	.zero		1


	//   ....[2]....
        /*0114*/ 	.word	0x000005d0
        /*0118*/ 	.word	0x000000ff
        /*011c*/ 	.word	0x00000008
        /*0120*/ 	.short	0x0100
        /*0122*/ 	.byte	0x05
	.zero		1


	//   ....[3]....
        /*0124*/ 	.word	0x000005e0
        /*0128*/ 	.word	0x000000ff
        /*012c*/ 	.word	0x00000030
        /*0130*/ 	.short	0x0100
        /*0132*/ 	.byte	0x05
	.zero		1


	//   ....[4]....
        /*0134*/ 	.word	0x000005f0
        /*0138*/ 	.word	0x000000ff
        /*013c*/ 	.word	0x00000010
        /*0140*/ 	.short	0x0100
        /*0142*/ 	.byte	0x05
	.zero		1


	//   ....[5]....
        /*0144*/ 	.word	0x00000600
        /*0148*/ 	.word	0x000000ff
        /*014c*/ 	.word	0x00000038
        /*0150*/ 	.short	0x0100
        /*0152*/ 	.byte	0x05
	.zero		1


	//   ....[6]....
        /*0154*/ 	.word	0x00000610
        /*0158*/ 	.word	0x000000ff
        /*015c*/ 	.word	0x00000018
        /*0160*/ 	.short	0x0100
        /*0162*/ 	.byte	0x05
	.zero		1


	//   ....[7]....
        /*0164*/ 	.word	0x00000620
        /*0168*/ 	.word	0x000000ff
        /*016c*/ 	.word	0x00000040
        /*0170*/ 	.short	0x0100
        /*0172*/ 	.byte	0x05
	.zero		1


	//   ....[8]....
        /*0174*/ 	.word	0x00000630
        /*0178*/ 	.word	0x000000ff
        /*017c*/ 	.word	0x00000020
        /*0180*/ 	.short	0x0100
        /*0182*/ 	.byte	0x05
	.zero		1


	//   ....[9]....
        /*0184*/ 	.word	0x00000640
        /*0188*/ 	.word	0x000000ff
        /*018c*/ 	.word	0x00000048
        /*0190*/ 	.short	0x0100
        /*0192*/ 	.byte	0x05
	.zero		1


	//   ....[10]....
        /*0194*/ 	.word	0x00000770
        /*0198*/ 	.word	0x000000ff
        /*019c*/ 	.word	0x00000050
        /*01a0*/ 	.short	0x0100
        /*01a2*/ 	.byte	0x07
	.zero		1


	//   ....[11]....
        /*01a4*/ 	.word	0x00000780
        /*01a8*/ 	.word	0x000000ff
        /*01ac*/ 	.word	0x00000058
        /*01b0*/ 	.short	0x0100
        /*01b2*/ 	.byte	0x07
	.zero		1


	//   ....[12]....
        /*01b4*/ 	.word	0x00000870
        /*01b8*/ 	.word	0x000000ff
        /*01bc*/ 	.word	0x00000060
        /*01c0*/ 	.short	0x0100
        /*01c2*/ 	.byte	0x05
	.zero		1


	//   ....[13]....
        /*01c4*/ 	.word	0x00000880
        /*01c8*/ 	.word	0x000000ff
        /*01cc*/ 	.word	0x00000068
        /*01d0*/ 	.short	0x0100
        /*01d2*/ 	.byte	0x05
	.zero		1


	//   ....[14]....
        /*01d4*/ 	.word	0x000009c0
        /*01d8*/ 	.word	0x000000ff
        /*01dc*/ 	.word	0x00000070
        /*01e0*/ 	.short	0x0100
        /*01e2*/ 	.byte	0x05
	.zero		1


	//   ....[15]....
        /*01e4*/ 	.word	0x000009d0
        /*01e8*/ 	.word	0x000000ff
        /*01ec*/ 	.word	0x00000080
        /*01f0*/ 	.short	0x0100
        /*01f2*/ 	.byte	0x05
	.zero		1


	//   ....[16]....
        /*01f4*/ 	.word	0x000009e0
        /*01f8*/ 	.word	0x000000ff
        /*01fc*/ 	.word	0x00000078
        /*0200*/ 	.short	0x0100
        /*0202*/ 	.byte	0x05
	.zero		1


	//   ....[17]....
        /*0204*/ 	.word	0x000009f0
        /*0208*/ 	.word	0x000000ff
        /*020c*/ 	.word	0x00000088
        /*0210*/ 	.short	0x0100
        /*0212*/ 	.byte	0x05
	.zero		1


	//   ....[18]....
        /*0214*/ 	.word	0x00000b20
        /*0218*/ 	.word	0x000000ff
        /*021c*/ 	.word	0x00000090
        /*0220*/ 	.short	0x0100
        /*0222*/ 	.byte	0x07
	.zero		1


	//   ....[19]....
        /*0224*/ 	.word	0x00000b30
        /*0228*/ 	.word	0x000000ff
        /*022c*/ 	.word	0x000000b0
        /*0230*/ 	.short	0x0100
        /*0232*/ 	.byte	0x07
	.zero		1


	//   ....[20]....
        /*0234*/ 	.word	0x00000b40
        /*0238*/ 	.word	0x000000ff
        /*023c*/ 	.word	0x00000098
        /*0240*/ 	.short	0x0100
        /*0242*/ 	.byte	0x07
	.zero		1


	//   ....[21]....
        /*0244*/ 	.word	0x00000b50
        /*0248*/ 	.word	0x000000ff
        /*024c*/ 	.word	0x000000b8
        /*0250*/ 	.short	0x0100
        /*0252*/ 	.byte	0x07
	.zero		1


	//   ....[22]....
        /*0254*/ 	.word	0x00000b60
        /*0258*/ 	.word	0x000000ff
        /*025c*/ 	.word	0x000000a0
        /*0260*/ 	.short	0x0100
        /*0262*/ 	.byte	0x07
	.zero		1


	//   ....[23]....
        /*0264*/ 	.word	0x00000b70
        /*0268*/ 	.word	0x000000ff
        /*026c*/ 	.word	0x000000c0
        /*0270*/ 	.short	0x0100
        /*0272*/ 	.byte	0x07
	.zero		1


	//   ....[24]....
        /*0274*/ 	.word	0x00000b80
        /*0278*/ 	.word	0x000000ff
        /*027c*/ 	.word	0x000000a8
        /*0280*/ 	.short	0x0100
        /*0282*/ 	.byte	0x07
	.zero		1


	//   ....[25]....
        /*0284*/ 	.word	0x00000b90
        /*0288*/ 	.word	0x000000ff
        /*028c*/ 	.word	0x000000c8
        /*0290*/ 	.short	0x0100
        /*0292*/ 	.byte	0x07
	.zero		1


	//   ....[26]....
        /*0294*/ 	.word	0x00000c80
        /*0298*/ 	.word	0x000000ff
        /*029c*/ 	.word	0x000000d0
        /*02a0*/ 	.short	0x0100
        /*02a2*/ 	.byte	0x05
	.zero		1


	//   ....[27]....
        /*02a4*/ 	.word	0x00000c90
        /*02a8*/ 	.word	0x000000ff
        /*02ac*/ 	.word	0x000000e0
        /*02b0*/ 	.short	0x0100
        /*02b2*/ 	.byte	0x05
	.zero		1


	//   ....[28]....
        /*02b4*/ 	.word	0x00000ca0
        /*02b8*/ 	.word	0x000000ff
        /*02bc*/ 	.word	0x000000d8
        /*02c0*/ 	.short	0x0100
        /*02c2*/ 	.byte	0x05
	.zero		1


	//   ....[29]....
        /*02c4*/ 	.word	0x00000cb0
        /*02c8*/ 	.word	0x000000ff
        /*02cc*/ 	.word	0x000000e8
        /*02d0*/ 	.short	0x0100
        /*02d2*/ 	.byte	0x05
	.zero		1


	//   ....[30]....
        /*02d4*/ 	.word	0x00001590
        /*02d8*/ 	.word	0x00000003
        /*02dc*/ 	.word	0x000000e0
        /*02e0*/ 	.short	0x010a
        /*02e2*/ 	.byte	0xff
	.zero		1


	//   ....[31]....
        /*02e4*/ 	.word	0x000015c0
        /*02e8*/ 	.word	0x00000003
        /*02ec*/ 	.word	0x000000d0
        /*02f0*/ 	.short	0x0101
        /*02f2*/ 	.byte	0xff
	.zero		1


	//   ....[32]....
        /*02f4*/ 	.word	0x00001690
        /*02f8*/ 	.word	0x000000ff
        /*02fc*/ 	.word	0x00000028
        /*0300*/ 	.short	0x010a
        /*0302*/ 	.byte	0x05
	.zero		1


	//   ....[33]....
        /*0304*/ 	.word	0x00001730
        /*0308*/ 	.word	0x000000ff
        /*030c*/ 	.word	0x00000028
        /*0310*/ 	.short	0x010a
        /*0312*/ 	.byte	0x21
	.zero		1


	//   ....[34]....
        /*0314*/ 	.word	0x00001880
        /*0318*/ 	.word	0x000000ff
        /*031c*/ 	.word	0x00000028
        /*0320*/ 	.short	0x010a
        /*0322*/ 	.byte	0x08
	.zero		1


	//   ....[35]....
        /*0324*/ 	.word	0x00001a50
        /*0328*/ 	.word	0x000000ff
        /*032c*/ 	.word	0x00000068
        /*0330*/ 	.short	0x0101
        /*0332*/ 	.byte	0x04
	.zero		1


	//   ....[36]....
        /*0334*/ 	.word	0x00001a70
        /*0338*/ 	.word	0x000000ff
        /*033c*/ 	.word	0x00000028
        /*0340*/ 	.short	0x010a
        /*0342*/ 	.byte	0x05
	.zero		1


	//   ....[37]....
        /*0344*/ 	.word	0x00001af0
        /*0348*/ 	.word	0x000000ff
        /*034c*/ 	.word	0x00000028
        /*0350*/ 	.short	0x010a
        /*0352*/ 	.byte	0x21
	.zero		1


	//   ....[38]....
        /*0354*/ 	.word	0x00001c50
        /*0358*/ 	.word	0x000000ff
        /*035c*/ 	.word	0x00000028
        /*0360*/ 	.short	0x010a
        /*0362*/ 	.byte	0x08
	.zero		1


	//   ....[39]....
        /*0364*/ 	.word	0x00001e20
        /*0368*/ 	.word	0x00000002
        /*036c*/ 	.word	0x00000070
        /*0370*/ 	.short	0x010a
        /*0372*/ 	.byte	0xff
	.zero		1


	//   ....[40]....
        /*0374*/ 	.word	0x00001ee0
        /*0378*/ 	.word	0x00000002
        /*037c*/ 	.word	0x00000000
        /*0380*/ 	.short	0x0101
        /*0382*/ 	.byte	0xff
	.zero		1


	//   ....[41]....
        /*0384*/ 	.word	0x00002440
        /*0388*/ 	.word	0x000000ff
        /*038c*/ 	.word	0x00000000
        /*0390*/ 	.short	0x010a
        /*0392*/ 	.byte	0x05
	.zero		1


	//   ....[42]....
        /*0394*/ 	.word	0x000024d0
        /*0398*/ 	.word	0x000000ff
        /*039c*/ 	.word	0x00000000
        /*03a0*/ 	.short	0x010a
        /*03a2*/ 	.byte	0x05
	.zero		1


	//   ....[43]....
        /*03a4*/ 	.word	0x00002560
        /*03a8*/ 	.word	0x000000ff
        /*03ac*/ 	.word	0x00000000
        /*03b0*/ 	.short	0x010a
        /*03b2*/ 	.byte	0x05
	.zero		1


	//   ....[44]....
        /*03b4*/ 	.word	0x000025f0
        /*03b8*/ 	.word	0x000000ff
        /*03bc*/ 	.word	0x00000000
        /*03c0*/ 	.short	0x010a
        /*03c2*/ 	.byte	0x05
	.zero		1


	//   ....[45]....
        /*03c4*/ 	.word	0x00002690
        /*03c8*/ 	.word	0x00000000
        /*03cc*/ 	.word	0x00000000
        /*03d0*/ 	.short	0x010a
        /*03d2*/ 	.byte	0xff
	.zero		1


	//   ....[46]....
        /*03d4*/ 	.word	0x000027b0
        /*03d8*/ 	.word	0x00000000
        /*03dc*/ 	.word	0x000000d0
        /*03e0*/ 	.short	0x010a
        /*03e2*/ 	.byte	0xff
	.zero		1


	//   ....[47]....
        /*03e4*/ 	.word	0x00002810
        /*03e8*/ 	.word	0x00000004
        /*03ec*/ 	.word	0x00000000
        /*03f0*/ 	.short	0x0101
        /*03f2*/ 	.byte	0xff
	.zero		1


	//   ....[48]....
        /*03f4*/ 	.word	0x00002830
        /*03f8*/ 	.word	0x000000ff
        /*03fc*/ 	.word	0x00000080
        /*0400*/ 	.short	0x010a
        /*0402*/ 	.byte	0x05
	.zero		1


	//   ....[49]....
        /*0404*/ 	.word	0x00002950
        /*0408*/ 	.word	0x00000000
        /*040c*/ 	.word	0x00000070
        /*0410*/ 	.short	0x010a
        /*0412*/ 	.byte	0xff
	.zero		1


	//   ....[50]....
        /*0414*/ 	.word	0x00002a60
        /*0418*/ 	.word	0x00000000
        /*041c*/ 	.word	0x00000000
        /*0420*/ 	.short	0x0101
        /*0422*/ 	.byte	0xff
	.zero		1


	//   ....[51]....
        /*0424*/ 	.word	0x00002af0
        /*0428*/ 	.word	0x000000ff
        /*042c*/ 	.word	0x00000080
        /*0430*/ 	.short	0x0106
        /*0432*/ 	.byte	0x05
	.zero		1


	//   ....[52]....
        /*0434*/ 	.word	0x00002b10
        /*0438*/ 	.word	0x000000ff
        /*043c*/ 	.word	0x00000080
        /*0440*/ 	.short	0x010a
        /*0442*/ 	.byte	0x05
	.zero		1


	//   ....[53]....
        /*0444*/ 	.word	0x00002ba0
        /*0448*/ 	.word	0x000000ff
        /*044c*/ 	.word	0x00000080
        /*0450*/ 	.short	0x0106
        /*0452*/ 	.byte	0x04
	.zero		1


	//   ....[54]....
        /*0454*/ 	.word	0x00002be0
        /*0458*/ 	.word	0x00000000
        /*045c*/ 	.word	0x00000080
        /*0460*/ 	.short	0x010a
        /*0462*/ 	.byte	0xff
	.zero		1


	//   ....[55]....
        /*0464*/ 	.word	0x000031a0
        /*0468*/ 	.word	0x00000000
        /*046c*/ 	.word	0x00000070
        /*0470*/ 	.short	0x010a
        /*0472*/ 	.byte	0xff
	.zero		1


	//   ....[56]....
        /*0474*/ 	.word	0x000032b0
        /*0478*/ 	.word	0x00000003
        /*047c*/ 	.word	0x00000000
        /*0480*/ 	.short	0x0101
        /*0482*/ 	.byte	0xff
	.zero		1


	//   ....[57]....
        /*0484*/ 	.word	0x000032c0
        /*0488*/ 	.word	0x000000ff
        /*048c*/ 	.word	0x00000000
        /*0490*/ 	.short	0x010a
        /*0492*/ 	.byte	0x05
	.zero		1


	//   ....[58]....
        /*0494*/ 	.word	0x00003320
        /*0498*/ 	.word	0x000000ff
        /*049c*/ 	.word	0x000000b0
        /*04a0*/ 	.short	0x010a
        /*04a2*/ 	.byte	0x0e
	.zero		1


	//   ....[59]....
        /*04a4*/ 	.word	0x000033f0
        /*04a8*/ 	.word	0x000000ff
        /*04ac*/ 	.word	0x00000000
        /*04b0*/ 	.short	0x010a
        /*04b2*/ 	.byte	0x13
	.zero		1


	//   ....[60]....
        /*04b4*/ 	.word	0x00003520
        /*04b8*/ 	.word	0x000000ff
        /*04bc*/ 	.word	0x00000000
        /*04c0*/ 	.short	0x010a
        /*04c2*/ 	.byte	0x24
	.zero		1


	//   ....[61]....
        /*04c4*/ 	.word	0x00003910
        /*04c8*/ 	.word	0x000000ff
        /*04cc*/ 	.word	0x00000000
        /*04d0*/ 	.short	0x010a
        /*04d2*/ 	.byte	0x05
	.zero		1


	//   ....[62]....
        /*04d4*/ 	.word	0x000039a0
        /*04d8*/ 	.word	0x000000ff
        /*04dc*/ 	.word	0x00000000
        /*04e0*/ 	.short	0x010a
        /*04e2*/ 	.byte	0x05
	.zero		1


	//   ....[63]....
        /*04e4*/ 	.word	0x00003a30
        /*04e8*/ 	.word	0x000000ff
        /*04ec*/ 	.word	0x00000000
        /*04f0*/ 	.short	0x010a
        /*04f2*/ 	.byte	0x05
	.zero		1


	//   ....[64]....
        /*04f4*/ 	.word	0x00003ac0
        /*04f8*/ 	.word	0x000000ff
        /*04fc*/ 	.word	0x00000000
        /*0500*/ 	.short	0x010a
        /*0502*/ 	.byte	0x06
	.zero		1


	//   ....[65]....
        /*0504*/ 	.word	0x00003f00
        /*0508*/ 	.word	0x00000000
        /*050c*/ 	.word	0x00000070
        /*0510*/ 	.short	0x010a
        /*0512*/ 	.byte	0xff
	.zero		1


	//   ....[66]....
        /*0514*/ 	.word	0x00003ff0
        /*0518*/ 	.word	0x00000000
        /*051c*/ 	.word	0x00000000
        /*0520*/ 	.short	0x0101
        /*0522*/ 	.byte	0xff
	.zero		1


	//   ....[67]....
        /*0524*/ 	.word	0x00004310
        /*0528*/ 	.word	0x000000ff
        /*052c*/ 	.word	0x00000068
        /*0530*/ 	.short	0x010a
        /*0532*/ 	.byte	0x07
	.zero		1


	//   ....[68]....
        /*0534*/ 	.word	0x00004490
        /*0538*/ 	.word	0x000000ff
        /*053c*/ 	.word	0x00000058
        /*0540*/ 	.short	0x010a
        /*0542*/ 	.byte	0x07
	.zero		1


	//   ....[69]....
        /*0544*/ 	.word	0x00004890
        /*0548*/ 	.word	0x000000ff
        /*054c*/ 	.word	0x00000050
        /*0550*/ 	.short	0x010b
        /*0552*/ 	.byte	0x07
	.zero		1


	//   ....[70]....
        /*0554*/ 	.word	0x000048b0
        /*0558*/ 	.word	0x000000ff
        /*055c*/ 	.word	0x00000000
        /*0560*/ 	.short	0x0101
        /*0562*/ 	.byte	0x25
	.zero		1


	//   ....[71]....
        /*0564*/ 	.word	0x000048f0
        /*0568*/ 	.word	0x00000000
        /*056c*/ 	.word	0x00000058
        /*0570*/ 	.short	0x010a
        /*0572*/ 	.byte	0xff
	.zero		1


	//   ....[72]....
        /*0574*/ 	.word	0x00004c00
        /*0578*/ 	.word	0x00000000
        /*057c*/ 	.word	0x00000070
        /*0580*/ 	.short	0x010a
        /*0582*/ 	.byte	0xff
	.zero		1


	//   ....[73]....
        /*0584*/ 	.word	0x00004d10
        /*0588*/ 	.word	0x00000000
        /*058c*/ 	.word	0x00000000
        /*0590*/ 	.short	0x0101
        /*0592*/ 	.byte	0xff
	.zero		1


	//   ....[74]....
        /*0594*/ 	.word	0x00005690
        /*0598*/ 	.word	0x000000ff
        /*059c*/ 	.word	0x00000050
        /*05a0*/ 	.short	0x010a
        /*05a2*/ 	.byte	0x2b
	.zero		1


	//   ....[75]....
        /*05a4*/ 	.word	0x000056a0
        /*05a8*/ 	.word	0x00000080
        /*05ac*/ 	.word	0x00000090
        /*05b0*/ 	.short	0x010a
        /*05b2*/ 	.byte	0xff
	.zero		1


	//   ....[76]....
        /*05b4*/ 	.word	0x00005810
        /*05b8*/ 	.word	0x000000ff
        /*05bc*/ 	.word	0x00000050
        /*05c0*/ 	.short	0x010a
        /*05c2*/ 	.byte	0x2b
	.zero		1


	//   ....[77]....
        /*05c4*/ 	.word	0x00005900
        /*05c8*/ 	.word	0x000000ff
        /*05cc*/ 	.word	0x00000000
        /*05d0*/ 	.short	0x0101
        /*05d2*/ 	.byte	0x04
	.zero		1


	//   ....[78]....
        /*05d4*/ 	.word	0x000059c0
        /*05d8*/ 	.word	0x00000080
        /*05dc*/ 	.word	0x00000090
        /*05e0*/ 	.short	0x010a
        /*05e2*/ 	.byte	0xff
	.zero		1


	//   ....[79]....
        /*05e4*/ 	.word	0x00006b10
        /*05e8*/ 	.word	0x000000ff
        /*05ec*/ 	.word	0x00000000
        /*05f0*/ 	.short	0x0101
        /*05f2*/ 	.byte	0x05
	.zero		1


	//   ....[80]....
        /*05f4*/ 	.word	0x00006e80
        /*05f8*/ 	.word	0x00000003
        /*05fc*/ 	.word	0x000000e0
        /*0600*/ 	.short	0x010a
        /*0602*/ 	.byte	0xff
	.zero		1


	//   ....[81]....
        /*0604*/ 	.word	0x00006ee0
        /*0608*/ 	.word	0x00000002
        /*060c*/ 	.word	0x00000028
        /*0610*/ 	.short	0x010a
        /*0612*/ 	.byte	0xff
	.zero		1


	//   ....[82]....
        /*0614*/ 	.word	0x00006f40
        /*0618*/ 	.word	0x00000002
        /*061c*/ 	.word	0x00000028
        /*0620*/ 	.short	0x010a
        /*0622*/ 	.byte	0xff
	.zero		1


	//   ....[83]....
        /*0624*/ 	.word	0x00006f90
        /*0628*/ 	.word	0x00000002
        /*062c*/ 	.word	0x00000070
        /*0630*/ 	.short	0x010a
        /*0632*/ 	.byte	0xff
	.zero		1


	//   ....[84]....
        /*0634*/ 	.word	0x00006ff0
        /*0638*/ 	.word	0x00000000
        /*063c*/ 	.word	0x00000000
        /*0640*/ 	.short	0x010a
        /*0642*/ 	.byte	0xff
	.zero		1


	//   ....[85]....
        /*0644*/ 	.word	0x00007050
        /*0648*/ 	.word	0x00000000
        /*064c*/ 	.word	0x00000000
        /*0650*/ 	.short	0x010a
        /*0652*/ 	.byte	0xff
	.zero		1


	//   ....[86]....
        /*0654*/ 	.word	0x000070b0
        /*0658*/ 	.word	0x00000000
        /*065c*/ 	.word	0x00000000
        /*0660*/ 	.short	0x010a
        /*0662*/ 	.byte	0xff
	.zero		1


	//   ....[87]....
        /*0664*/ 	.word	0x00007110
        /*0668*/ 	.word	0x00000000
        /*066c*/ 	.word	0x00000000
        /*0670*/ 	.short	0x010a
        /*0672*/ 	.byte	0xff
	.zero		1


	//   ....[88]....
        /*0674*/ 	.word	0x00007160
        /*0678*/ 	.word	0x00000000
        /*067c*/ 	.word	0x000000d0
        /*0680*/ 	.short	0x010a
        /*0682*/ 	.byte	0xff
	.zero		1


	//   ....[89]....
        /*0684*/ 	.word	0x000071c0
        /*0688*/ 	.word	0x00000000
        /*068c*/ 	.word	0x00000080
        /*0690*/ 	.short	0x010a
        /*0692*/ 	.byte	0xff
	.zero		1


	//   ....[90]....
        /*0694*/ 	.word	0x00007210
        /*0698*/ 	.word	0x00000000
        /*069c*/ 	.word	0x00000070
        /*06a0*/ 	.short	0x010a
        /*06a2*/ 	.byte	0xff
	.zero		1


	//   ....[91]....
        /*06a4*/ 	.word	0x00007270
        /*06a8*/ 	.word	0x00000000
        /*06ac*/ 	.word	0x00000080
        /*06b0*/ 	.short	0x010a
        /*06b2*/ 	.byte	0xff
	.zero		1


	//   ....[92]....
        /*06b4*/ 	.word	0x000072c0
        /*06b8*/ 	.word	0x00000000
        /*06bc*/ 	.word	0x00000070
        /*06c0*/ 	.short	0x010a
        /*06c2*/ 	.byte	0xff
	.zero		1


	//   ....[93]....
        /*06c4*/ 	.word	0x00007320
        /*06c8*/ 	.word	0x00000003
        /*06cc*/ 	.word	0x000000b0
        /*06d0*/ 	.short	0x010a
        /*06d2*/ 	.byte	0xff
	.zero		1


	//   ....[94]....
        /*06d4*/ 	.word	0x00007380
        /*06d8*/ 	.word	0x00000000
        /*06dc*/ 	.word	0x00000000
        /*06e0*/ 	.short	0x010a
        /*06e2*/ 	.byte	0xff
	.zero		1


	//   ....[95]....
        /*06e4*/ 	.word	0x000073e0
        /*06e8*/ 	.word	0x00000000
        /*06ec*/ 	.word	0x00000000
        /*06f0*/ 	.short	0x010a
        /*06f2*/ 	.byte	0xff
	.zero		1


	//   ....[96]....
        /*06f4*/ 	.word	0x00007440
        /*06f8*/ 	.word	0x00000000
        /*06fc*/ 	.word	0x00000000
        /*0700*/ 	.short	0x010a
        /*0702*/ 	.byte	0xff
	.zero		1


	//   ....[97]....
        /*0704*/ 	.word	0x000074a0
        /*0708*/ 	.word	0x00000000
        /*070c*/ 	.word	0x00000000
        /*0710*/ 	.short	0x010a
        /*0712*/ 	.byte	0xff
	.zero		1


	//   ....[98]....
        /*0714*/ 	.word	0x00007500
        /*0718*/ 	.word	0x00000000
        /*071c*/ 	.word	0x00000000
        /*0720*/ 	.short	0x010a
        /*0722*/ 	.byte	0xff
	.zero		1


	//   ....[99]....
        /*0724*/ 	.word	0x00007550
        /*0728*/ 	.word	0x00000000
        /*072c*/ 	.word	0x00000070
        /*0730*/ 	.short	0x010a
        /*0732*/ 	.byte	0xff
	.zero		1


	//   ....[100]....
        /*0734*/ 	.word	0x000075b0
        /*0738*/ 	.word	0x00000000
        /*073c*/ 	.word	0x00000068
        /*0740*/ 	.short	0x010a
        /*0742*/ 	.byte	0xff
	.zero		1


	//   ....[101]....
        /*0744*/ 	.word	0x00007610
        /*0748*/ 	.word	0x00000003
        /*074c*/ 	.word	0x00000058
        /*0750*/ 	.short	0x010a
        /*0752*/ 	.byte	0xff
	.zero		1


	//   ....[102]....
        /*0754*/ 	.word	0x00007660
        /*0758*/ 	.word	0x00000000
        /*075c*/ 	.word	0x00000070
        /*0760*/ 	.short	0x010a
        /*0762*/ 	.byte	0xff
	.zero		1


	//   ....[103]....
        /*0764*/ 	.word	0x000076c0
        /*0768*/ 	.word	0x00000000
        /*076c*/ 	.word	0x00000050
        /*0770*/ 	.short	0x010a
        /*0772*/ 	.byte	0xff
	.zero		1


	//   ....[104]....
        /*0774*/ 	.word	0x00007710
        /*0778*/ 	.word	0x00000080
        /*077c*/ 	.word	0x00000090
        /*0780*/ 	.short	0x010a
        /*0782*/ 	.byte	0xff
	.zero		1


	//----- nvinfo : EIATTR_NUM_MBARRIERS
	.align		4
.L_47:
        /*0784*/ 	.byte	0x03, 0x38
        /*0786*/ 	.short	0x001e


	//----- nvinfo : EIATTR_EXIT_INSTR_OFFSETS
	.align		4
        /*0788*/ 	.byte	0x04, 0x1c
        /*078a*/ 	.short	(.L_49 - .L_48)


	//   ....[0]....
.L_48:
        /*078c*/ 	.word	0x000026c0


	//   ....[1]....
        /*0790*/ 	.word	0x00002bb0


	//   ....[2]....
        /*0794*/ 	.word	0x00002c10


	//   ....[3]....
        /*0798*/ 	.word	0x00003d20


	//   ....[4]....
        /*079c*/ 	.word	0x00004920


	//   ....[5]....
        /*07a0*/ 	.word	0x00004960


	//   ....[6]....
        /*07a4*/ 	.word	0x00006e70


	//----- nvinfo : EIATTR_MAX_THREADS
	.align		4
.L_49:
        /*07a8*/ 	.byte	0x04, 0x05
        /*07aa*/ 	.short	(.L_51 - .L_50)
.L_50:
        /*07ac*/ 	.word	0x00000100
        /*07b0*/ 	.word	0x00000001
        /*07b4*/ 	.word	0x00000001


	//----- nvinfo : EIATTR_CRS_STACK_SIZE
	.align		4
.L_51:
        /*07b8*/ 	.byte	0x04, 0x1e
        /*07ba*/ 	.short	(.L_53 - .L_52)
.L_52:
        /*07bc*/ 	.word	0x00000000


	//----- nvinfo : EIATTR_CBANK_PARAM_SIZE
	.align		4
.L_53:
        /*07c0*/ 	.byte	0x03, 0x19
        /*07c2*/ 	.short	0x0800


	//----- nvinfo : EIATTR_PARAM_CBANK
	.align		4
        /*07c4*/ 	.byte	0x04, 0x0a
        /*07c6*/ 	.short	(.L_55 - .L_54)
	.align		4
.L_54:
        /*07c8*/ 	.word	index@(.nv.constant0._ZN7cutlass13device_kernelINS_4gemm6kernel13GemmUniversalIN4cute5tupleIJiiiiEEENS1_10collective13CollectiveMmaINS1_35MainloopSm100TmaUmmaWarpSpecializedILi5ELi2ELi4ENS5_IJNS4_1CILi1EEESB_SB_EEEEENS5_IJNSA_ILi64EEENSA_ILi96EEENSA_ILi256EEEEEEaNS5_IJlSB_lEEEaSI_NS4_8TiledMMAINS4_8MMA_AtomIJNS4_15SM100_MMA_S8_SSIaaiLi64ELi96ELNS4_4UMMA5MajorE0ELSN_0ELNSM_8SaturateE0EEEEEENS4_6LayoutISC_NS5_IJNSA_ILi0EEESS_SS_EEEEENS5_IJNS4_10UnderscoreESV_SV_EEEEENS4_13SM90_TMA_LOADENS4_14ComposedLayoutINS4_7SwizzleILi3ELi4ELi3EEENS4_18smem_ptr_flag_bitsILi8EEENSR_INS5_IJNSA_ILi8EEENSA_ILi128EEEEEENS5_IJS15_SB_EEEEEEEvNS4_8identityESY_S19_vS1A_EENS_8epilogue10collective18CollectiveEpilogueINS1C_23Sm100TmaWarpSpecializedILi1ELi1ELi48ELb0ELb0EEEJSH_NS5_IJNSR_ISE_SB_EENSR_ISF_SB_EEEEEaSI_aSI_NS1C_6fusion15FusionCallbacksIS1G_NS1K_17LinearCombinationIaiaiLNS_15FloatRoundStyleE2EEESH_S1J_JEEENS4_5SM1004TMEM4LOAD26SM100_TMEM_LOAD_16dp32b16xESY_NSZ_INS10_ILi1ELi4ELi3EEES13_NSR_INS5_IJS14_NSA_ILi32EEEEEENS5_IJS1V_SB_EEEEEEENS4_39AutoVectorizingCopyWithAssumedAlignmentILi128EEENS4_14SM90_TMA_STOREES1Z_S21_S21_EEEvvEEEEvNT_6ParamsE)
        /*07cc*/ 	.short	0x0380
        /*07ce*/ 	.short	0x0800


	//----- nvinfo : EIATTR_SW_WAR
	.align		4
.L_55:
        /*07d0*/ 	.byte	0x04, 0x36
        /*07d2*/ 	.short	(.L_57 - .L_56)
.L_56:
        /*07d4*/ 	.word	0x00000008
.L_57:


//--------------------- .nv.callgraph             --------------------------
	.section	.nv.callgraph,"",@"SHT_CUDA_CALLGRAPH"
	.align	4
	.sectionentsize	8
	.align		4
        /*0000*/ 	.word	0x00000000
	.align		4
        /*0004*/ 	.word	0xffffffff
	.align		4
        /*0008*/ 	.word	index@(_ZN7cutlass13device_kernelINS_4gemm6kernel13GemmUniversalIN4cute5tupleIJiiiiEEENS1_10collective13CollectiveMmaINS1_35MainloopSm100TmaUmmaWarpSpecializedILi5ELi2ELi4ENS5_IJNS4_1CILi1EEESB_SB_EEEEENS5_IJNSA_ILi64EEENSA_ILi96EEENSA_ILi256EEEEEEaNS5_IJlSB_lEEEaSI_NS4_8TiledMMAINS4_8MMA_AtomIJNS4_15SM100_MMA_S8_SSIaaiLi64ELi96ELNS4_4UMMA5MajorE0ELSN_0ELNSM_8SaturateE0EEEEEENS4_6LayoutISC_NS5_IJNSA_ILi0EEESS_SS_EEEEENS5_IJNS4_10UnderscoreESV_SV_EEEEENS4_13SM90_TMA_LOADENS4_14ComposedLayoutINS4_7SwizzleILi3ELi4ELi3EEENS4_18smem_ptr_flag_bitsILi8EEENSR_INS5_IJNSA_ILi8EEENSA_ILi128EEEEEENS5_IJS15_SB_EEEEEEEvNS4_8identityESY_S19_vS1A_EENS_8epilogue10collective18CollectiveEpilogueINS1C_23Sm100TmaWarpSpecializedILi1ELi1ELi48ELb0ELb0EEEJSH_NS5_IJNSR_ISE_SB_EENSR_ISF_SB_EEEEEaSI_aSI_NS1C_6fusion15FusionCallbacksIS1G_NS1K_17LinearCombinationIaiaiLNS_15FloatRoundStyleE2EEESH_S1J_JEEENS4_5SM1004TMEM4LOAD26SM100_TMEM_LOAD_16dp32b16xESY_NSZ_INS10_ILi1ELi4ELi3EEES13_NSR_INS5_IJS14_NSA_ILi32EEEEEENS5_IJS1V_SB_EEEEEEENS4_39AutoVectorizingCopyWithAssumedAlignmentILi128EEENS4_14SM90_TMA_STOREES1Z_S21_S21_EEEvvEEEEvNT_6ParamsE)
	.align		4
        /*000c*/ 	.word	index@(__assertfail)
	.align		4
        /*0010*/ 	.word	0x00000000
	.align		4
        /*0014*/ 	.word	0xfffffffe
	.align		4
        /*0018*/ 	.word	0x00000000
	.align		4
        /*001c*/ 	.word	0xfffffffd
	.align		4
        /*0020*/ 	.word	0x00000000
	.align		4
        /*0024*/ 	.word	0xfffffffc


//--------------------- .nv.constant4             --------------------------
	.section	.nv.constant4,"a",@progbits
	.align	8
	.align		8
.nv.constant4:
        /*0000*/ 	.dword	__assertfail
	.align		8
        /*0008*/ 	.dword	__unnamed_1
	.align		8
        /*0010*/ 	.dword	__unnamed_2
	.align		8
        /*0018*/ 	.dword	_ZN40_INTERNAL_dac29a30_4_k_cu_14027090_186844cuda3std3__45__cpo5beginE
	.align		8
        /*0020*/ 	.dword	_ZN40_INTERNAL_dac29a30_4_k_cu_14027090_186844cuda3std3__45__cpo3endE
	.align		8
        /*0028*/ 	.dword	_ZN40_INTERNAL_dac29a30_4_k_cu_14027090_186844cuda3std3__45__cpo6cbeginE
	.align		8
        /*0030*/ 	.dword	_ZN40_INTERNAL_dac29a30_4_k_cu_14027090_186844cuda3std3__45__cpo4cendE
	.align		8
        /*0038*/ 	.dword	_ZN40_INTERNAL_dac29a30_4_k_cu_14027090_186844cuda3std3__442_GLOBAL__N__dac29a30_4_k_cu_14027090_186846ignoreE
	.align		8
        /*0040*/ 	.dword	_ZN40_INTERNAL_dac29a30_4_k_cu_14027090_186844cuda3std3__419piecewise_constructE
	.align		8
        /*0048*/ 	.dword	_ZN40_INTERNAL_dac29a30_4_k_cu_14027090_186844cuda3std3__48in_placeE
	.align		8
        /*0050*/ 	.dword	_ZN40_INTERNAL_dac29a30_4_k_cu_14027090_186844cuda3std6ranges3__45__cpo4swapE
	.align		8
        /*0058*/ 	.dword	_ZN40_INTERNAL_dac29a30_4_k_cu_14027090_186844cuda3std6ranges3__45__cpo9iter_moveE
	.align		8
        /*0060*/ 	.dword	_ZN40_INTERNAL_dac29a30_4_k_cu_14027090_186844cute7productE
	.align		8
        /*0068*/ 	.dword	_ZN40_INTERNAL_dac29a30_4_k_cu_14027090_186844cute1_E
	.align		8
        /*0070*/ 	.dword	$str$25
	.align		8
        /*0078*/ 	.dword	$str$26
	.align		8
        /*0080*/ 	.dword	$str$27
	.align		8
        /*0088*/ 	.dword	$str$28


//--------------------- .text._ZN7cutlass13device_kernelINS_4gemm6kernel13GemmUniversalIN4cute5tupleIJiiiiEEENS1_10collective13CollectiveMmaINS1_35MainloopSm100TmaUmmaWarpSpecializedILi5ELi2ELi4ENS5_IJNS4_1CILi1EEESB_SB_EEEEENS5_IJNSA_ILi64EEENSA_ILi96EEENSA_ILi256EEEEEEaNS5_IJlSB_lEEEaSI_NS4_8TiledMMAINS4_8MMA_AtomIJNS4_15SM100_MMA_S8_SSIaaiLi64ELi96ELNS4_4UMMA5MajorE0ELSN_0ELNSM_8SaturateE0EEEEEENS4_6LayoutISC_NS5_IJNSA_ILi0EEESS_SS_EEEEENS5_IJNS4_10UnderscoreESV_SV_EEEEENS4_13SM90_TMA_LOADENS4_14ComposedLayoutINS4_7SwizzleILi3ELi4ELi3EEENS4_18smem_ptr_flag_bitsILi8EEENSR_INS5_IJNSA_ILi8EEENSA_ILi128EEEEEENS5_IJS15_SB_EEEEEEEvNS4_8identityESY_S19_vS1A_EENS_8epilogue10collective18CollectiveEpilogueINS1C_23Sm100TmaWarpSpecializedILi1ELi1ELi48ELb0ELb0EEEJSH_NS5_IJNSR_ISE_SB_EENSR_ISF_SB_EEEEEaSI_aSI_NS1C_6fusion15FusionCallbacksIS1G_NS1K_17LinearCombinationIaiaiLNS_15FloatRoundStyleE2EEESH_S1J_JEEENS4_5SM1004TMEM4LOAD26SM100_TMEM_LOAD_16dp32b16xESY_NSZ_INS10_ILi1ELi4ELi3EEES13_NSR_INS5_IJS14_NSA_ILi32EEEEEENS5_IJS1V_SB_EEEEEEENS4_39AutoVectorizingCopyWithAssumedAlignmentILi128EEENS4_14SM90_TMA_STOREES1Z_S21_S21_EEEvvEEEEvNT_6ParamsE --------------------------
	.section	.text._ZN7cutlass13device_kernelINS_4gemm6kernel13GemmUniversalIN4cute5tupleIJiiiiEEENS1_10collective13CollectiveMmaINS1_35MainloopSm100TmaUmmaWarpSpecializedILi5ELi2ELi4ENS5_IJNS4_1CILi1EEESB_SB_EEEEENS5_IJNSA_ILi64EEENSA_ILi96EEENSA_ILi256EEEEEEaNS5_IJlSB_lEEEaSI_NS4_8TiledMMAINS4_8MMA_AtomIJNS4_15SM100_MMA_S8_SSIaaiLi64ELi96ELNS4_4UMMA5MajorE0ELSN_0ELNSM_8SaturateE0EEEEEENS4_6LayoutISC_NS5_IJNSA_ILi0EEESS_SS_EEEEENS5_IJNS4_10UnderscoreESV_SV_EEEEENS4_13SM90_TMA_LOADENS4_14ComposedLayoutINS4_7SwizzleILi3ELi4ELi3EEENS4_18smem_ptr_flag_bitsILi8EEENSR_INS5_IJNSA_ILi8EEENSA_ILi128EEEEEENS5_IJS15_SB_EEEEEEEvNS4_8identityESY_S19_vS1A_EENS_8epilogue10collective18CollectiveEpilogueINS1C_23Sm100TmaWarpSpecializedILi1ELi1ELi48ELb0ELb0EEEJSH_NS5_IJNSR_ISE_SB_EENSR_ISF_SB_EEEEEaSI_aSI_NS1C_6fusion15FusionCallbacksIS1G_NS1K_17LinearCombinationIaiaiLNS_15FloatRoundStyleE2EEESH_S1J_JEEENS4_5SM1004TMEM4LOAD26SM100_TMEM_LOAD_16dp32b16xESY_NSZ_INS10_ILi1ELi4ELi3EEES13_NSR_INS5_IJS14_NSA_ILi32EEEEEENS5_IJS1V_SB_EEEEEEENS4_39AutoVectorizingCopyWithAssumedAlignmentILi128EEENS4_14SM90_TMA_STOREES1Z_S21_S21_EEEvvEEEEvNT_6ParamsE,"ax",@progbits
	.align	128
.text._ZN7cutlass13device_kernelINS_4gemm6kernel13GemmUniversalIN4cute5tupleIJiiiiEEENS1_10collective13CollectiveMmaINS1_35MainloopSm100TmaUmmaWarpSpecializedILi5ELi2ELi4ENS5_IJNS4_1CILi1EEESB_SB_EEEEENS5_IJNSA_ILi64EEENSA_ILi96EEENSA_ILi256EEEEEEaNS5_IJlSB_lEEEaSI_NS4_8TiledMMAINS4_8MMA_AtomIJNS4_15SM100_MMA_S8_SSIaaiLi64ELi96ELNS4_4UMMA5MajorE0ELSN_0ELNSM_8SaturateE0EEEEEENS4_6LayoutISC_NS5_IJNSA_ILi0EEESS_SS_EEEEENS5_IJNS4_10UnderscoreESV_SV_EEEEENS4_13SM90_TMA_LOADENS4_14ComposedLayoutINS4_7SwizzleILi3ELi4ELi3EEENS4_18smem_ptr_flag_bitsILi8EEENSR_INS5_IJNSA_ILi8EEENSA_ILi128EEEEEENS5_IJS15_SB_EEEEEEEvNS4_8identityESY_S19_vS1A_EENS_8epilogue10collective18CollectiveEpilogueINS1C_23Sm100TmaWarpSpecializedILi1ELi1ELi48ELb0ELb0EEEJSH_NS5_IJNSR_ISE_SB_EENSR_ISF_SB_EEEEEaSI_aSI_NS1C_6fusion15FusionCallbacksIS1G_NS1K_17LinearCombinationIaiaiLNS_15FloatRoundStyleE2EEESH_S1J_JEEENS4_5SM1004TMEM4LOAD26SM100_TMEM_LOAD_16dp32b16xESY_NSZ_INS10_ILi1ELi4ELi3EEES13_NSR_INS5_IJS14_NSA_ILi32EEEEEENS5_IJS1V_SB_EEEEEEENS4_39AutoVectorizingCopyWithAssumedAlignmentILi128EEENS4_14SM90_TMA_STOREES1Z_S21_S21_EEEvvEEEEvNT_6ParamsE:
        .type           _ZN7cutlass13device_kernelINS_4gemm6kernel13GemmUniversalIN4cute5tupleIJiiiiEEENS1_10collective13CollectiveMmaINS1_35MainloopSm100TmaUmmaWarpSpecializedILi5ELi2ELi4ENS5_IJNS4_1CILi1EEESB_SB_EEEEENS5_IJNSA_ILi64EEENSA_ILi96EEENSA_ILi256EEEEEEaNS5_IJlSB_lEEEaSI_NS4_8TiledMMAINS4_8MMA_AtomIJNS4_15SM100_MMA_S8_SSIaaiLi64ELi96ELNS4_4UMMA5MajorE0ELSN_0ELNSM_8SaturateE0EEEEEENS4_6LayoutISC_NS5_IJNSA_ILi0EEESS_SS_EEEEENS5_IJNS4_10UnderscoreESV_SV_EEEEENS4_13SM90_TMA_LOADENS4_14ComposedLayoutINS4_7SwizzleILi3ELi4ELi3EEENS4_18smem_ptr_flag_bitsILi8EEENSR_INS5_IJNSA_ILi8EEENSA_ILi128EEEEEENS5_IJS15_SB_EEEEEEEvNS4_8identityESY_S19_vS1A_EENS_8epilogue10collective18CollectiveEpilogueINS1C_23Sm100TmaWarpSpecializedILi1ELi1ELi48ELb0ELb0EEEJSH_NS5_IJNSR_ISE_SB_EENSR_ISF_SB_EEEEEaSI_aSI_NS1C_6fusion15FusionCallbacksIS1G_NS1K_17LinearCombinationIaiaiLNS_15FloatRoundStyleE2EEESH_S1J_JEEENS4_5SM1004TMEM4LOAD26SM100_TMEM_LOAD_16dp32b16xESY_NSZ_INS10_ILi1ELi4ELi3EEES13_NSR_INS5_IJS14_NSA_ILi32EEEEEENS5_IJS1V_SB_EEEEEEENS4_39AutoVectorizingCopyWithAssumedAlignmentILi128EEENS4_14SM90_TMA_STOREES1Z_S21_S21_EEEvvEEEEvNT_6ParamsE,@function
        .size           _ZN7cutlass13device_kernelINS_4gemm6kernel13GemmUniversalIN4cute5tupleIJiiiiEEENS1_10collective13CollectiveMmaINS1_35MainloopSm100TmaUmmaWarpSpecializedILi5ELi2ELi4ENS5_IJNS4_1CILi1EEESB_SB_EEEEENS5_IJNSA_ILi64EEENSA_ILi96EEENSA_ILi256EEEEEEaNS5_IJlSB_lEEEaSI_NS4_8TiledMMAINS4_8MMA_AtomIJNS4_15SM100_MMA_S8_SSIaaiLi64ELi96ELNS4_4UMMA5MajorE0ELSN_0ELNSM_8SaturateE0EEEEEENS4_6LayoutISC_NS5_IJNSA_ILi0EEESS_SS_EEEEENS5_IJNS4_10UnderscoreESV_SV_EEEEENS4_13SM90_TMA_LOADENS4_14ComposedLayoutINS4_7SwizzleILi3ELi4ELi3EEENS4_18smem_ptr_flag_bitsILi8EEENSR_INS5_IJNSA_ILi8EEENSA_ILi128EEEEEENS5_IJS15_SB_EEEEEEEvNS4_8identityESY_S19_vS1A_EENS_8epilogue10collective18CollectiveEpilogueINS1C_23Sm100TmaWarpSpecializedILi1ELi1ELi48ELb0ELb0EEEJSH_NS5_IJNSR_ISE_SB_EENSR_ISF_SB_EEEEEaSI_aSI_NS1C_6fusion15FusionCallbacksIS1G_NS1K_17LinearCombinationIaiaiLNS_15FloatRoundStyleE2EEESH_S1J_JEEENS4_5SM1004TMEM4LOAD26SM100_TMEM_LOAD_16dp32b16xESY_NSZ_INS10_ILi1ELi4ELi3EEES13_NSR_INS5_IJS14_NSA_ILi32EEEEEENS5_IJS1V_SB_EEEEEEENS4_39AutoVectorizingCopyWithAssumedAlignmentILi128EEENS4_14SM90_TMA_STOREES1Z_S21_S21_EEEvvEEEEvNT_6ParamsE,(.L_x_133 - _ZN7cutlass13device_kernelINS_4gemm6kernel13GemmUniversalIN4cute5tupleIJiiiiEEENS1_10collective13CollectiveMmaINS1_35MainloopSm100TmaUmmaWarpSpecializedILi5ELi2ELi4ENS5_IJNS4_1CILi1EEESB_SB_EEEEENS5_IJNSA_ILi64EEENSA_ILi96EEENSA_ILi256EEEEEEaNS5_IJlSB_lEEEaSI_NS4_8TiledMMAINS4_8MMA_AtomIJNS4_15SM100_MMA_S8_SSIaaiLi64ELi96ELNS4_4UMMA5MajorE0ELSN_0ELNSM_8SaturateE0EEEEEENS4_6LayoutISC_NS5_IJNSA_ILi0EEESS_SS_EEEEENS5_IJNS4_10UnderscoreESV_SV_EEEEENS4_13SM90_TMA_LOADENS4_14ComposedLayoutINS4_7SwizzleILi3ELi4ELi3EEENS4_18smem_ptr_flag_bitsILi8EEENSR_INS5_IJNSA_ILi8EEENSA_ILi128EEEEEENS5_IJS15_SB_EEEEEEEvNS4_8identityESY_S19_vS1A_EENS_8epilogue10collective18CollectiveEpilogueINS1C_23Sm100TmaWarpSpecializedILi1ELi1ELi48ELb0ELb0EEEJSH_NS5_IJNSR_ISE_SB_EENSR_ISF_SB_EEEEEaSI_aSI_NS1C_6fusion15FusionCallbacksIS1G_NS1K_17LinearCombinationIaiaiLNS_15FloatRoundStyleE2EEESH_S1J_JEEENS4_5SM1004TMEM4LOAD26SM100_TMEM_LOAD_16dp32b16xESY_NSZ_INS10_ILi1ELi4ELi3EEES13_NSR_INS5_IJS14_NSA_ILi32EEEEEENS5_IJS1V_SB_EEEEEEENS4_39AutoVectorizingCopyWithAssumedAlignmentILi128EEENS4_14SM90_TMA_STOREES1Z_S21_S21_EEEvvEEEEvNT_6ParamsE)
        .other          _ZN7cutlass13device_kernelINS_4gemm6kernel13GemmUniversalIN4cute5tupleIJiiiiEEENS1_10collective13CollectiveMmaINS1_35MainloopSm100TmaUmmaWarpSpecializedILi5ELi2ELi4ENS5_IJNS4_1CILi1EEESB_SB_EEEEENS5_IJNSA_ILi64EEENSA_ILi96EEENSA_ILi256EEEEEEaNS5_IJlSB_lEEEaSI_NS4_8TiledMMAINS4_8MMA_AtomIJNS4_15SM100_MMA_S8_SSIaaiLi64ELi96ELNS4_4UMMA5MajorE0ELSN_0ELNSM_8SaturateE0EEEEEENS4_6LayoutISC_NS5_IJNSA_ILi0EEESS_SS_EEEEENS5_IJNS4_10UnderscoreESV_SV_EEEEENS4_13SM90_TMA_LOADENS4_14ComposedLayoutINS4_7SwizzleILi3ELi4ELi3EEENS4_18smem_ptr_flag_bitsILi8EEENSR_INS5_IJNSA_ILi8EEENSA_ILi128EEEEEENS5_IJS15_SB_EEEEEEEvNS4_8identityESY_S19_vS1A_EENS_8epilogue10collective18CollectiveEpilogueINS1C_23Sm100TmaWarpSpecializedILi1ELi1ELi48ELb0ELb0EEEJSH_NS5_IJNSR_ISE_SB_EENSR_ISF_SB_EEEEEaSI_aSI_NS1C_6fusion15FusionCallbacksIS1G_NS1K_17LinearCombinationIaiaiLNS_15FloatRoundStyleE2EEESH_S1J_JEEENS4_5SM1004TMEM4LOAD26SM100_TMEM_LOAD_16dp32b16xESY_NSZ_INS10_ILi1ELi4ELi3EEES13_NSR_INS5_IJS14_NSA_ILi32EEEEEENS5_IJS1V_SB_EEEEEEENS4_39AutoVectorizingCopyWithAssumedAlignmentILi128EEENS4_14SM90_TMA_STOREES1Z_S21_S21_EEEvvEEEEvNT_6ParamsE,@"STO_CUDA_ENTRY STV_DEFAULT"
_ZN7cutlass13device_kernelINS_4gemm6kernel13GemmUniversalIN4cute5tupleIJiiiiEEENS1_10collective13CollectiveMmaINS1_35MainloopSm100TmaUmmaWarpSpecializedILi5ELi2ELi4ENS5_IJNS4_1CILi1EEESB_SB_EEEEENS5_IJNSA_ILi64EEENSA_ILi96EEENSA_ILi256EEEEEEaNS5_IJlSB_lEEEaSI_NS4_8TiledMMAINS4_8MMA_AtomIJNS4_15SM100_MMA_S8_SSIaaiLi64ELi96ELNS4_4UMMA5MajorE0ELSN_0ELNSM_8SaturateE0EEEEEENS4_6LayoutISC_NS5_IJNSA_ILi0EEESS_SS_EEEEENS5_IJNS4_10UnderscoreESV_SV_EEEEENS4_13SM90_TMA_LOADENS4_14ComposedLayoutINS4_7SwizzleILi3ELi4ELi3EEENS4_18smem_ptr_flag_bitsILi8EEENSR_INS5_IJNSA_ILi8EEENSA_ILi128EEEEEENS5_IJS15_SB_EEEEEEEvNS4_8identityESY_S19_vS1A_EENS_8epilogue10collective18CollectiveEpilogueINS1C_23Sm100TmaWarpSpecializedILi1ELi1ELi48ELb0ELb0EEEJSH_NS5_IJNSR_ISE_SB_EENSR_ISF_SB_EEEEEaSI_aSI_NS1C_6fusion15FusionCallbacksIS1G_NS1K_17LinearCombinationIaiaiLNS_15FloatRoundStyleE2EEESH_S1J_JEEENS4_5SM1004TMEM4LOAD26SM100_TMEM_LOAD_16dp32b16xESY_NSZ_INS10_ILi1ELi4ELi3EEES13_NSR_INS5_IJS14_NSA_ILi32EEEEEENS5_IJS1V_SB_EEEEEEENS4_39AutoVectorizingCopyWithAssumedAlignmentILi128EEENS4_14SM90_TMA_STOREES1Z_S21_S21_EEEvvEEEEvNT_6ParamsE:
[----:B------:R-:W1:Y:S01]  /*0000*/  LDC R1, c[0x0][0x37c] ;  /* 0x0000df00ff017b82 */ /* 0x000e620000000800 */
[----:B------:R-:W2:Y:S01]  /*0010*/  S2R R144, SR_TID.X ;  /* 0x0000000000907919 */ /* 0x000ea20000002100 */
[----:B------:R-:W3:Y:S01]  /*0020*/  LDCU.64 UR4, c[0x0][0x890] ;  /* 0x00011200ff0477ac */ /* 0x000ee20008000a00 */
[----:B------:R-:W-:Y:S02]  /*0030*/  PRMT R140, RZ, 0x7610, R140 ;  /* 0x00007610ff8c7816 */ /* 0x000fe4000000008c */
[----:B------:R-:W-:Y:S01]  /*0040*/  ELECT P5, URZ, PT ;  /* 0x0000000000ff782f */ /* 0x000fe200038a0000 */
[----:B------:R-:W4:Y:S01]  /*0050*/  LDCU.64 UR40, c[0x0][0x358] ;  /* 0x00006b00ff2877ac */ /* 0x000f220008000a00 */
[----:B---3--:R-:W-:-:S04]  /*0060*/  UISETP.NE.U32.AND UP0, UPT, UR4, URZ, UPT ;  /* 0x000000ff0400728c */ /* 0x008fc8000bf05070 */
[----:B------:R-:W-:Y:S01]  /*0070*/  UISETP.NE.AND.EX UP0, UPT, UR5, URZ, UPT, UP0 ;  /* 0x000000ff0500728c */ /* 0x000fe2000bf05300 */
[----:B--2---:R-:W-:-:S05]  /*0080*/  SHF.R.U32.HI R146, RZ, 0x5, R144 ;  /* 0x00000005ff927819 */ /* 0x004fca0000011690 */
[----:B------:R-:W2:Y:S02]  /*0090*/  SHFL.IDX PT, R0, R146, RZ, 0x1f ;  /* 0x00001fff92007589 */ /* 0x000ea400000e0000 */
[----:B--2---:R-:W-:Y:S01]  /*00a0*/  R2UR UR8, R0 ;  /* 0x00000000000872ca */ /* 0x004fe200000e0000 */
[----:B-1--4-:R-:W-:-:S14]  /*00b0*/  BRA.U UP0, `(.L_x_0) ;  /* 0x00000001002c7547 */ /* 0x012fdc000b800000 */
[----:B------:R-:W1:Y:S02]  /*00c0*/  LDCU.64 UR6, c[0x0][0x888] ;  /* 0x00011100ff0677ac */ /* 0x000e640008000a00 */
[----:B-1----:R-:W-:-:S04]  /*00d0*/  UISETP.NE.U32.AND UP0, UPT, UR6, URZ, UPT ;  /* 0x000000ff0600728c */ /* 0x002fc8000bf05070 */
[----:B------:R-:W-:-:S09]  /*00e0*/  UISETP.NE.AND.EX UP0, UPT, UR7, URZ, UPT, UP0 ;  /* 0x000000ff0700728c */ /* 0x000fd2000bf05300 */
[----:B------:R-:W-:Y:S05]  /*00f0*/  BRA.U !UP0, `(.L_x_1) ;  /* 0x0000000108107547 */ /* 0x000fea000b800000 */
[----:B------:R-:W1:Y:S02]  /*0100*/  LDC.64 R68, c[0x0][0x888] ;  /* 0x00022200ff447b82 */ /* 0x000e640000000a00 */
[----:B-1----:R1:W5:Y:S01]  /*0110*/  LDG.E R68, desc[UR40][R68.64] ;  /* 0x0000002844447981 */ /* 0x002362000c1e1900 */
[----:B------:R-:W-:Y:S01]  /*0120*/  HFMA2 R140, -RZ, RZ, 0, 5.9604644775390625e-08 ;  /* 0x00000001ff8c7431 */ /* 0x000fe200000001ff */
[----:B------:R-:W-:Y:S05]  /*0130*/  BRA `(.L_x_0) ;  /* 0x00000000000c7947 */ /* 0x000fea0003800000 */
.L_x_1:
[----:B------:R-:W1:Y:S01]  /*0140*/  LDCU UR6, c[0x0][0x880] ;  /* 0x00011000ff0677ac */ /* 0x000e620008000800 */
[----:B------:R-:W-:Y:S01]  /*0150*/  HFMA2 R140, -RZ, RZ, 0, 5.9604644775390625e-08 ;  /* 0x00000001ff8c7431 */ /* 0x000fe200000001ff */
[----:B-1----:R-:W-:-:S07]  /*0160*/  MOV R68, UR6 ;  /* 0x0000000600447c02 */ /* 0x002fce0008000f00 */
.L_x_0:
[----:B------:R-:W2:Y:S02]  /*0170*/  LDCU.64 UR6, c[0x0][0x8b0] ;  /* 0x00011600ff0677ac */ /* 0x000ea40008000a00 */
[----:B--2---:R-:W-:-:S04]  /*0180*/  UISETP.NE.U32.AND UP0, UPT, UR6, URZ, UPT ;  /* 0x000000ff0600728c */ /* 0x004fc8000bf05070 */
[----:B------:R-:W-:-:S09]  /*0190*/  UISETP.NE.AND.EX UP0, UPT, UR7, URZ, UPT, UP0 ;  /* 0x000000ff0700728c */ /* 0x000fd2000bf05300 */
[----:B------:R-:W-:Y:S05]  /*01a0*/  BRA.U UP0, `(.L_x_2) ;  /* 0x0000000100247547 */ /* 0x000fea000b800000 */
[----:B------:R-:W2:Y:S02]  /*01b0*/  LDCU.64 UR6, c[0x0][0x8a8] ;  /* 0x00011500ff0677ac */ /* 0x000ea40008000a00 */
[----:B--2---:R-:W-:-:S04]  /*01c0*/  UISETP.NE.U32.AND UP0, UPT, UR6, URZ, UPT ;  /* 0x000000ff0600728c */ /* 0x004fc8000bf05070 */
[----:B------:R-:W-:-:S09]  /*01d0*/  UISETP.NE.AND.EX UP0, UPT, UR7, URZ, UPT, UP0 ;  /* 0x000000ff0700728c */ /* 0x000fd2000bf05300 */
[----:B------:R-:W-:Y:S05]  /*01e0*/  BRA.U !UP0, `(.L_x_3) ;  /* 0x00000001080c7547 */ /* 0x000fea000b800000 */
[----:B------:R-:W2:Y:S02]  /*01f0*/  LDC.64 R66, c[0x0][0x8a8] ;  /* 0x00022a00ff427b82 */ /* 0x000ea40000000a00 */
[----:B--2---:R2:W5:Y:S01]  /*0200*/  LDG.E R66, desc[UR40][R66.64] ;  /* 0x0000002842427981 */ /* 0x004562000c1e1900 */
[----:B------:R-:W-:Y:S05]  /*0210*/  BRA `(.L_x_2) ;  /* 0x0000000000087947 */ /* 0x000fea0003800000 */
.L_x_3:
[----:B------:R-:W2:Y:S02]  /*0220*/  LDCU UR6, c[0x0][0x8a0] ;  /* 0x00011400ff0677ac */ /* 0x000ea40008000800 */
[----:B--2---:R-:W-:Y:S02]  /*0230*/  MOV R66, UR6 ;  /* 0x0000000600427c02 */ /* 0x004fe40008000f00 */
.L_x_2:
[----:B------:R-:W-:Y:S01]  /*0240*/  IMAD.U32 R0, RZ, RZ, UR8 ;  /* 0x00000008ff007e24 */ /* 0x000fe2000f8e00ff */
[----:B------:R-:W-:Y:S04]  /*0250*/  BSSY.RECONVERGENT B0, `(.L_x_4) ;  /* 0x000000c000007945 */ /* 0x000fe80003800200 */
[C---:B------:R-:W-:Y:S02]  /*0260*/  ISETP.NE.OR P1, PT, R0.reuse, 0x1, !P5 ;  /* 0x000000010000780c */ /* 0x040fe40006f25670 */
[----:B------:R-:W-:-:S11]  /*0270*/  ISETP.NE.OR P0, PT, R0, 0x3, !P5 ;  /* 0x000000030000780c */ /* 0x000fd60006f05670 */
[----:B------:R-:W-:Y:S05]  /*0280*/  @P1 BRA `(.L_x_5) ;  /* 0x0000000000201947 */ /* 0x000fea0003800000 */
[----:B------:R-:W3:Y:S02]  /*0290*/  LDCU.64 UR6, c[0x0][0x348] ;  /* 0x00006900ff0677ac */ /* 0x000ee40008000a00 */
[----:B---3--:R-:W-:Y:S02]  /*02a0*/  UIADD3 UR10, UP1, UPT, UR6, 0x80, URZ ;  /* 0x00000080060a7890 */ /* 0x008fe4000ff3e0ff */
[----:B------:R-:W-:Y:S02]  /*02b0*/  UIADD3 UR6, UP0, UPT, UR6, 0x180, URZ ;  /* 0x0000018006067890 */ /* 0x000fe4000ff1e0ff */
[----:B------:R-:W-:Y:S02]  /*02c0*/  UIADD3.X UR11, UPT, UPT, URZ, UR7, URZ, UP1, !UPT ;  /* 0x00000007ff0b7290 */ /* 0x000fe40008ffe4ff */
[----:B------:R-:W-:-:S07]  /*02d0*/  UIADD3.X UR7, UPT, UPT, URZ, UR7, URZ, UP0, !UPT ;  /* 0x00000007ff077290 */ /* 0x000fce00087fe4ff */
[----:B------:R3:W-:Y:S02]  /*02e0*/  UTMACCTL.PF [UR10] ;  /* 0x000000000a0079b9 */ /* 0x0007e40008040000 */
[----:B------:R3:W-:Y:S02]  /*02f0*/  UTMACCTL.PF [UR6] ;  /* 0x00000000060079b9 */ /* 0x0007e40008040000 */
[----:B---3--:R-:W-:Y:S01]  /*0300*/  NOP ;  /* 0x0000000000007918 */ /* 0x008fe20000000000 */
.L_x_5:
[----:B------:R-:W-:Y:S05]  /*0310*/  BSYNC.RECONVERGENT B0 ;  /* 0x0000000000007941 */ /* 0x000fea0003800200 */
.L_x_4:
[----:B------:R-:W-:Y:S04]  /*0320*/  BSSY.RECONVERGENT B0, `(.L_x_6) ;  /* 0x000000a000007945 */ /* 0x000fe80003800200 */
        /* <DEDUP_REMOVED lines=9> */
.L_x_7:
[----:B------:R-:W-:Y:S05]  /*03c0*/  BSYNC.RECONVERGENT B0 ;  /* 0x0000000000007941 */ /* 0x000fea0003800200 */
.L_x_6:
[----:B------:R-:W3:Y:S01]  /*03d0*/  LDCU.64 UR6, c[0x0][0x888] ;  /* 0x00011100ff0677ac */ /* 0x000ee20008000a00 */
[----:B------:R-:W-:Y:S02]  /*03e0*/  UISETP.EQ.U32.AND UP1, UPT, UR4, URZ, UPT ;  /* 0x000000ff0400728c */ /* 0x000fe4000bf22070 */
[----:B------:R-:W-:Y:S02]  /*03f0*/  UPLOP3.LUT UP2, UPT, UPT, UPT, UPT, 0x80, 0x8 ;  /* 0x000000000008789c */ /* 0x000fe40003f4f070 */
[----:B---3--:R-:W-:-:S04]  /*0400*/  UISETP.NE.U32.AND UP0, UPT, UR6, URZ, UPT ;  /* 0x000000ff0600728c */ /* 0x008fc8000bf05070 */
[----:B------:R-:W-:-:S04]  /*0410*/  UISETP.NE.AND.EX UP0, UPT, UR7, URZ, UPT, UP0 ;  /* 0x000000ff0700728c */ /* 0x000fc8000bf05300 */
[----:B------:R-:W-:-:S04]  /*0420*/  UISETP.EQ.OR.EX UP3, UPT, UR5, URZ, !UP0, UP1 ;  /* 0x000000ff0500728c */ /* 0x000fc8000c762710 */
[----:B------:R-:W-:-:S05]  /*0430*/  UP2UR UR44, UPR, URZ, 0x8 ;  /* 0x00000008ff2c7883 */ /* 0x000fca0008000000 */
[----:B------:R-:W-:Y:S07]  /*0440*/  BRA.U !UP3, `(.L_x_8) ;  /* 0x000000010b207547 */ /* 0x000fee000b800000 */
[----:B-----5:R-:W-:Y:S01]  /*0450*/  R2UR UR6, R68 ;  /* 0x00000000440672ca */ /* 0x020fe200000e0000 */
[----:B------:R-:W-:Y:S02]  /*0460*/  UISETP.NE.U32.AND UP2, UPT, UR4, URZ, UPT ;  /* 0x000000ff0400728c */ /* 0x000fe4000bf45070 */
[----:B------:R-:W-:Y:S02]  /*0470*/  USEL UR4, URZ, 0xffffffff, UP0 ;  /* 0xffffffffff047887 */ /* 0x000fe40008000000 */
[----:B------:R-:W-:-:S08]  /*0480*/  UISETP.NE.AND.EX UP2, UPT, UR5, URZ, UPT, UP2 ;  /* 0x000000ff0500728c */ /* 0x000fd0000bf45320 */
[----:B------:R-:W-:-:S04]  /*0490*/  UISETP.NE.AND UP1, UPT, UR6, URZ, UPT ;  /* 0x000000ff0600728c */ /* 0x000fc8000bf25270 */
[----:B------:R-:W-:-:S04]  /*04a0*/  @!UP2 USEL UR4, URZ, 0xffffffff, UP1 ;  /* 0xffffffffff04a887 */ /* 0x000fc80008800000 */
[----:B------:R-:W-:-:S04]  /*04b0*/  ULOP3.LUT UR4, UR4, 0x1, URZ, 0xc0, !UPT ;  /* 0x0000000104047892 */ /* 0x000fc8000f8ec0ff */
[----:B------:R-:W-:-:S11]  /*04c0*/  UISETP.NE.U32.AND UP2, UPT, UR4, 0x1, UPT ;  /* 0x000000010400788c */ /* 0x000fd6000bf45070 */
.L_x_8:
[----:B------:R-:W3:Y:S01]  /*04d0*/  SHFL.IDX PT, R2, R146, RZ, 0x1f ;  /* 0x00001fff92027589 */ /* 0x000ee200000e0000 */
[----:B------:R-:W-:-:S04]  /*04e0*/  UISETP.NE.AND UP1, UPT, UR8, 0x2, UPT ;  /* 0x000000020800788c */ /* 0x000fc8000bf25270 */
[----:B------:R-:W-:Y:S01]  /*04f0*/  USEL UR6, URZ, 0x1, UP1 ;  /* 0x00000001ff067887 */ /* 0x000fe20008800000 */
[----:B---3--:R-:W-:-:S13]  /*0500*/  ISETP.NE.AND P0, PT, R2, RZ, PT ;  /* 0x000000ff0200720c */ /* 0x008fda0003f05270 */
[----:B------:R-:W-:Y:S05]  /*0510*/  @P0 BRA `(.L_x_9) ;  /* 0x0000000000500947 */ /* 0x000fea0003800000 */
[----:B------:R-:W3:Y:S01]  /*0520*/  S2UR UR5, SR_CgaCtaId ;  /* 0x00000000000579c3 */ /* 0x000ee20000008800 */
[----:B------:R-:W-:Y:S01]  /*0530*/  UMOV UR7, 0x400 ;  /* 0x0000040000077882 */ /* 0x000fe20000000000 */
[----:B------:R-:W-:Y:S01]  /*0540*/  UMOV UR4, 0x1 ;  /* 0x0000000100047882 */ /* 0x000fe20000000000 */
[----:B------:R-:W-:Y:S01]  /*0550*/  ELECT P0, URZ, PT ;  /* 0x0000000000ff782f */ /* 0x000fe20003800000 */
[----:B------:R-:W-:-:S04]  /*0560*/  UIADD3 UR10, UPT, UPT, -UR4, 0x100000, URZ ;  /* 0x00100000040a7890 */ /* 0x000fc8000fffe1ff */
[----:B------:R-:W-:Y:S02]  /*0570*/  USHF.L.U32 UR11, UR10, 0xb, URZ ;  /* 0x0000000b0a0b7899 */ /* 0x000fe400080006ff */
[----:B------:R-:W-:Y:S02]  /*0580*/  USHF.L.U32 UR10, UR10, 0x1, URZ ;  /* 0x000000010a0a7899 */ /* 0x000fe400080006ff */
[----:B---3--:R-:W-:Y:S01]  /*0590*/  ULEA UR5, UR5, UR7, 0x18 ;  /* 0x0000000705057291 */ /* 0x008fe2000f8ec0ff */
[----:B------:R-:W3:Y:S11]  /*05a0*/  FENCE.VIEW.ASYNC.S ;  /* 0x00000000000073c6 */ /* 0x000ef60000000000 */
[----:B---3--:R3:W4:Y:S01]  /*05b0*/  SYNCS.EXCH.64 URZ, [UR5], UR10 ;  /* 0x0000000a05ff75b2 */ /* 0x0087220008000100 */
[----:B------:R3:W1:Y:S01]  /*05c0*/  SYNCS.EXCH.64 URZ, [UR5+0x28], UR10 ;  /* 0x0000280a05ff75b2 */ /* 0x0006620008000100 */
        /* <DEDUP_REMOVED lines=8> */
[----:B------:R-:W-:Y:S01]  /*0650*/  NOP ;  /* 0x0000000000007918 */ /* 0x000fe20000000000 */
.L_x_9:
[----:B------:R-:W2:Y:S01]  /*0660*/  SHFL.IDX PT, R2, R146, RZ, 0x1f ;  /* 0x00001fff92027589 */ /* 0x000ea200000e0000 */
[----:B------:R-:W-:Y:S01]  /*0670*/  NOP ;  /* 0x0000000000007918 */ /* 0x000fe20000000000 */
[----:B--2---:R-:W-:-:S13]  /*0680*/  ISETP.NE.AND P0, PT, R2, 0x1, PT ;  /* 0x000000010200780c */ /* 0x004fda0003f05270 */
[----:B------:R-:W-:Y:S05]  /*0690*/  @P0 BRA `(.L_x_10) ;  /* 0x0000000000400947 */ /* 0x000fea0003800000 */
[----:B------:R-:W2:Y:S01]  /*06a0*/  S2UR UR7, SR_CgaCtaId ;  /* 0x00000000000779c3 */ /* 0x000ea20000008800 */
[----:B------:R-:W-:Y:S01]  /*06b0*/  UMOV UR9, 0x400 ;  /* 0x0000040000097882 */ /* 0x000fe20000000000 */
[----:B---3--:R-:W-:Y:S01]  /*06c0*/  UMOV UR5, 0x20 ;  /* 0x0000002000057882 */ /* 0x008fe20000000000 */
[----:B------:R-:W-:Y:S01]  /*06d0*/  UMOV UR4, 0x80 ;  /* 0x0000008000047882 */ /* 0x000fe20000000000 */
[----:B------:R-:W-:-:S04]  /*06e0*/  UIADD3 UR10, UPT, UPT, -UR5, 0x100000, URZ ;  /* 0x00100000050a7890 */ /* 0x000fc8000fffe1ff */
[----:B------:R-:W-:Y:S02]  /*06f0*/  USHF.L.U32 UR11, UR10, 0xb, URZ ;  /* 0x0000000b0a0b7899 */ /* 0x000fe400080006ff */
[----:B------:R-:W-:Y:S02]  /*0700*/  USHF.L.U32 UR10, UR10, 0x1, URZ ;  /* 0x000000010a0a7899 */ /* 0x000fe400080006ff */
[----:B------:R-:W-:-:S04]  /*0710*/  UIADD3 UR4, UPT, UPT, -UR4, 0x100000, URZ ;  /* 0x0010000004047890 */ /* 0x000fc8000fffe1ff */
[----:B------:R-:W-:Y:S02]  /*0720*/  USHF.L.U32 UR5, UR4, 0xb, URZ ;  /* 0x0000000b04057899 */ /* 0x000fe400080006ff */
[----:B------:R-:W-:Y:S01]  /*0730*/  USHF.L.U32 UR4, UR4, 0x1, URZ ;  /* 0x0000000104047899 */ /* 0x000fe200080006ff */
[----:B------:R-:W-:Y:S01]  /*0740*/  ELECT P0, URZ, PT ;  /* 0x0000000000ff782f */ /* 0x000fe20003800000 */
[----:B--2---:R-:W-:Y:S01]  /*0750*/  ULEA UR7, UR7, UR9, 0x18 ;  /* 0x0000000907077291 */ /* 0x004fe2000f8ec0ff */
[----:B------:R-:W2:Y:S11]  /*0760*/  FENCE.VIEW.ASYNC.S ;  /* 0x00000000000073c6 */ /* 0x000eb60000000000 */
[----:B--2---:R2:W3:Y:S01]  /*0770*/  SYNCS.EXCH.64 URZ, [UR7+0x50], UR10 ;  /* 0x0000500a07ff75b2 */ /* 0x0044e20008000100 */
[----:B------:R2:W1:Y:S01]  /*0780*/  SYNCS.EXCH.64 URZ, [UR7+0x58], UR4 ;  /* 0x0000580407ff75b2 */ /* 0x0004620008000100 */
[----:B------:R-:W-:Y:S01]  /*0790*/  NOP ;  /* 0x0000000000007918 */ /* 0x000fe20000000000 */
.L_x_10:
[----:B------:R-:W4:Y:S01]  /*07a0*/  SHFL.IDX PT, R2, R146, RZ, 0x1f ;  /* 0x00001fff92027589 */ /* 0x000f2200000e0000 */
[----:B------:R-:W-:Y:S01]  /*07b0*/  NOP ;  /* 0x0000000000007918 */ /* 0x000fe20000000000 */
[----:B----4-:R-:W-:-:S13]  /*07c0*/  ISETP.NE.AND P0, PT, R2, 0x3, PT ;  /* 0x000000030200780c */ /* 0x010fda0003f05270 */
[----:B------:R-:W-:Y:S05]  /*07d0*/  @P0 BRA `(.L_x_11) ;  /* 0x0000000000300947 */ /* 0x000fea0003800000 */
[----:B--23--:R-:W2:Y:S01]  /*07e0*/  S2UR UR5, SR_CgaCtaId ;  /* 0x00000000000579c3 */ /* 0x00cea20000008800 */
[----:B------:R-:W-:Y:S01]  /*07f0*/  UMOV UR7, 0x400 ;  /* 0x0000040000077882 */ /* 0x000fe20000000000 */
[----:B------:R-:W-:Y:S01]  /*0800*/  UMOV UR4, 0x20 ;  /* 0x0000002000047882 */ /* 0x000fe20000000000 */
[----:B------:R-:W-:Y:S01]  /*0810*/  ELECT P0, URZ, PT ;  /* 0x0000000000ff782f */ /* 0x000fe20003800000 */
[----:B------:R-:W-:-:S04]  /*0820*/  UIADD3 UR10, UPT, UPT, -UR4, 0x100000, URZ ;  /* 0x00100000040a7890 */ /* 0x000fc8000fffe1ff */
[----:B------:R-:W-:Y:S02]  /*0830*/  USHF.L.U32 UR11, UR10, 0xb, URZ ;  /* 0x0000000b0a0b7899 */ /* 0x000fe400080006ff */
[----:B------:R-:W-:Y:S02]  /*0840*/  USHF.L.U32 UR10, UR10, 0x1, URZ ;  /* 0x000000010a0a7899 */ /* 0x000fe400080006ff */
[----:B--2---:R-:W-:Y:S01]  /*0850*/  ULEA UR5, UR5, UR7, 0x18 ;  /* 0x0000000705057291 */ /* 0x004fe2000f8ec0ff */
[----:B------:R-:W2:Y:S11]  /*0860*/  FENCE.VIEW.ASYNC.S ;  /* 0x00000000000073c6 */ /* 0x000eb60000000000 */
[----:B--2---:R4:W2:Y:S01]  /*0870*/  SYNCS.EXCH.64 URZ, [UR5+0x60], UR10 ;  /* 0x0000600a05ff75b2 */ /* 0x0048a20008000100 */
[----:B------:R4:W3:Y:S02]  /*0880*/  SYNCS.EXCH.64 URZ, [UR5+0x68], UR10 ;  /* 0x0000680a05ff75b2 */ /* 0x0008e40008000100 */
[----:B----4-:R-:W-:Y:S01]  /*0890*/  NOP ;  /* 0x0000000000007918 */ /* 0x010fe20000000000 */
.L_x_11:
[----:B------:R-:W4:Y:S01]  /*08a0*/  SHFL.IDX PT, R2, R146, RZ, 0x1f ;  /* 0x00001fff92027589 */ /* 0x000f2200000e0000 */
[----:B------:R-:W-:Y:S01]  /*08b0*/  NOP ;  /* 0x0000000000007918 */ /* 0x000fe20000000000 */
[----:B----4-:R-:W-:-:S13]  /*08c0*/  ISETP.NE.AND P0, PT, R2, 0x4, PT ;  /* 0x000000040200780c */ /* 0x010fda0003f05270 */
[----:B------:R-:W-:Y:S05]  /*08d0*/  @P0 BRA `(.L_x_12) ;  /* 0x00000000004c0947 */ /* 0x000fea0003800000 */
[----:B--23--:R-:W2:Y:S01]  /*08e0*/  S2UR UR5, SR_CgaCtaId ;  /* 0x00000000000579c3 */ /* 0x00cea20000008800 */
[----:B------:R-:W-:Y:S01]  /*08f0*/  UMOV UR9, 0x100 ;  /* 0x0000010000097882 */ /* 0x000fe20000000000 */
[----:B------:R-:W-:Y:S01]  /*0900*/  UMOV UR7, 0x400 ;  /* 0x0000040000077882 */ /* 0x000fe20000000000 */
[----:B------:R-:W-:Y:S01]  /*0910*/  USEL UR9, UR9, 0xe0, UP2 ;  /* 0x000000e009097887 */ /* 0x000fe20009000000 */
[----:B------:R-:W-:Y:S01]  /*0920*/  UMOV UR4, 0x1 ;  /* 0x0000000100047882 */ /* 0x000fe20000000000 */
[----:B------:R-:W-:Y:S01]  /*0930*/  ELECT P0, URZ, PT ;  /* 0x0000000000ff782f */ /* 0x000fe20003800000 */
[----:B------:R-:W-:-:S04]  /*0940*/  UIADD3 UR10, UPT, UPT, -UR4, 0x100000, URZ ;  /* 0x00100000040a7890 */ /* 0x000fc8000fffe1ff */
[----:B------:R-:W-:Y:S02]  /*0950*/  USHF.L.U32 UR11, UR10, 0xb, URZ ;  /* 0x0000000b0a0b7899 */ /* 0x000fe400080006ff */
[----:B------:R-:W-:Y:S02]  /*0960*/  USHF.L.U32 UR10, UR10, 0x1, URZ ;  /* 0x000000010a0a7899 */ /* 0x000fe400080006ff */
[----:B------:R-:W-:-:S04]  /*0970*/  UIADD3 UR12, UPT, UPT, -UR9, 0x100000, URZ ;  /* 0x00100000090c7890 */ /* 0x000fc8000fffe1ff */
[----:B------:R-:W-:Y:S02]  /*0980*/  USHF.L.U32 UR13, UR12, 0xb, URZ ;  /* 0x0000000b0c0d7899 */ /* 0x000fe400080006ff */
[----:B------:R-:W-:Y:S02]  /*0990*/  USHF.L.U32 UR12, UR12, 0x1, URZ ;  /* 0x000000010c0c7899 */ /* 0x000fe400080006ff */
[----:B--2---:R-:W-:Y:S01]  /*09a0*/  ULEA UR5, UR5, UR7, 0x18 ;  /* 0x0000000705057291 */ /* 0x004fe2000f8ec0ff */
[----:B------:R-:W2:Y:S11]  /*09b0*/  FENCE.VIEW.ASYNC.S ;  /* 0x00000000000073c6 */ /* 0x000eb60000000000 */
[----:B--2---:R4:W2:Y:S01]  /*09c0*/  SYNCS.EXCH.64 URZ, [UR5+0x70], UR10 ;  /* 0x0000700a05ff75b2 */ /* 0x0048a20008000100 */
[----:B------:R4:W3:Y:S01]  /*09d0*/  SYNCS.EXCH.64 URZ, [UR5+0x80], UR12 ;  /* 0x0000800c05ff75b2 */ /* 0x0008e20008000100 */
[----:B------:R4:W1:Y:S01]  /*09e0*/  SYNCS.EXCH.64 URZ, [UR5+0x78], UR10 ;  /* 0x0000780a05ff75b2 */ /* 0x0008620008000100 */
[----:B------:R4:W1:Y:S02]  /*09f0*/  SYNCS.EXCH.64 URZ, [UR5+0x88], UR12 ;  /* 0x0000880c05ff75b2 */ /* 0x0008640008000100 */
[----:B----4-:R-:W-:Y:S01]  /*0a00*/  NOP ;  /* 0x0000000000007918 */ /* 0x010fe20000000000 */
.L_x_12:
[----:B------:R-:W4:Y:S01]  /*0a10*/  SHFL.IDX PT, R2, R146, RZ, 0x1f ;  /* 0x00001fff92027589 */ /* 0x000f2200000e0000 */
[----:B------:R-:W-:Y:S01]  /*0a20*/  NOP ;  /* 0x0000000000007918 */ /* 0x000fe20000000000 */
[----:B----4-:R-:W-:-:S13]  /*0a30*/  ISETP.NE.AND P0, PT, R2, 0x5, PT ;  /* 0x000000050200780c */ /* 0x010fda0003f05270 */
[----:B------:R-:W-:Y:S05]  /*0a40*/  @P0 BRA `(.L_x_13) ;  /* 0x0000000000580947 */ /* 0x000fea0003800000 */
[----:B--2---:R-:W2:Y:S01]  /*0a50*/  S2UR UR7, SR_CgaCtaId ;  /* 0x00000000000779c3 */ /* 0x004ea20000008800 */
        /* <DEDUP_REMOVED lines=12> */
[----:B--2---:R4:W2:Y:S01]  /*0b20*/  SYNCS.EXCH.64 URZ, [UR7+0x90], UR10 ;  /* 0x0000900a07ff75b2 */ /* 0x0048a20008000100 */
[----:B------:R4:W3:Y:S01]  /*0b30*/  SYNCS.EXCH.64 URZ, [UR7+0xb0], UR4 ;  /* 0x0000b00407ff75b2 */ /* 0x0008e20008000100 */
[----:B------:R4:W1:Y:S01]  /*0b40*/  SYNCS.EXCH.64 URZ, [UR7+0x98], UR10 ;  /* 0x0000980a07ff75b2 */ /* 0x0008620008000100 */
[----:B------:R4:W1:Y:S01]  /*0b50*/  SYNCS.EXCH.64 URZ, [UR7+0xb8], UR4 ;  /* 0x0000b80407ff75b2 */ /* 0x0008620008000100 */
[----:B------:R4:W1:Y:S01]  /*0b60*/  SYNCS.EXCH.64 URZ, [UR7+0xa0], UR10 ;  /* 0x0000a00a07ff75b2 */ /* 0x0008620008000100 */
[----:B------:R4:W1:Y:S01]  /*0b70*/  SYNCS.EXCH.64 URZ, [UR7+0xc0], UR4 ;  /* 0x0000c00407ff75b2 */ /* 0x0008620008000100 */
[----:B------:R4:W1:Y:S01]  /*0b80*/  SYNCS.EXCH.64 URZ, [UR7+0xa8], UR10 ;  /* 0x0000a80a07ff75b2 */ /* 0x0008620008000100 */
[----:B------:R4:W1:Y:S02]  /*0b90*/  SYNCS.EXCH.64 URZ, [UR7+0xc8], UR4 ;  /* 0x0000c80407ff75b2 */ /* 0x0008640008000100 */
[----:B----4-:R-:W-:Y:S01]  /*0ba0*/  NOP ;  /* 0x0000000000007918 */ /* 0x010fe20000000000 */
.L_x_13:
        /* <DEDUP_REMOVED lines=18> */
.L_x_14:
[----:B--23--:R-:W2:Y:S01]  /*0cd0*/  S2UR UR5, SR_CTAID.X ;  /* 0x00000000000579c3 */ /* 0x00cea20000002500 */
[----:B------:R-:W-:-:S05]  /*0ce0*/  CS2R.32 R139, SR_CgaSize ;  /* 0x00000000008b7805 */ /* 0x000fca0000008a00 */
[----:B------:R-:W-:-:S05]  /*0cf0*/  IMAD R139, R139, -0xa0, RZ ;  /* 0xffffff608b8b7824 */ /* 0x000fca00078e02ff */
[----:B------:R-:W-:-:S14]  /*0d00*/  R2UR UR9, R139 ;  /* 0x000000008b0972ca */ /* 0x000fdc00000e0000 */
[----:B------:R-:W3:Y:S01]  /*0d10*/  LDCU UR9, c[0x0][UR9+0x2b0] ;  /* 0x00005600090977ac */ /* 0x000ee20008000800 */
[----:B------:R-:W-:Y:S01]  /*0d20*/  NOP ;  /* 0x0000000000007918 */ /* 0x000fe20000000000 */
[----:B------:R-:W-:-:S05]  /*0d30*/  CS2R.32 R139, SR_CgaSize ;  /* 0x00000000008b7805 */ /* 0x000fca0000008a00 */
[----:B------:R-:W-:-:S05]  /*0d40*/  IMAD R139, R139, -0xa0, RZ ;  /* 0xffffff608b8b7824 */ /* 0x000fca00078e02ff */
[----:B------:R-:W-:-:S14]  /*0d50*/  R2UR UR7, R139 ;  /* 0x000000008b0772ca */ /* 0x000fdc00000e0000 */
[----:B------:R-:W4:Y:S01]  /*0d60*/  LDCU UR7, c[0x0][UR7+0x2b4] ;  /* 0x00005680070777ac */ /* 0x000f220008000800 */
[----:B------:R-:W1:Y:S08]  /*0d70*/  S2UR UR4, SR_CTAID.Y ;  /* 0x00000000000479c3 */ /* 0x000e700000002600 */
[----:B------:R-:W4:Y:S01]  /*0d80*/  LDC R9, c[0x0][0xb24] ;  /* 0x0002c900ff097b82 */ /* 0x000f220000000800 */
[----:B--2---:R-:W-:-:S02]  /*0d90*/  I2FP.F32.U32 R4, UR5 ;  /* 0x0000000500047c45 */ /* 0x004fc40008201000 */
[----:B------:R-:W-:-:S05]  /*0da0*/  CS2R.32 R5, SR_CgaSize ;  /* 0x0000000000057805 */ /* 0x000fca0000008a00 */
[----:B------:R-:W-:-:S06]  /*0db0*/  IMAD R5, R5, -0xa0, RZ ;  /* 0xffffff6005057824 */ /* 0x000fcc00078e02ff */
[----:B------:R-:W2:Y:S01]  /*0dc0*/  LDC R5, c[0x0][R5+0x2a0] ;  /* 0x0000a80005057b82 */ /* 0x000ea20000000800 */
[----:B------:R-:W-:Y:S01]  /*0dd0*/  MOV R139, UR5 ;  /* 0x00000005008b7c02 */ /* 0x000fe20008000f00 */
[----:B---3--:R-:W-:Y:S01]  /*0de0*/  FMUL R4, R4, UR9 ;  /* 0x0000000904047c20 */ /* 0x008fe20008400000 */
[----:B-1----:R-:W-:Y:S02]  /*0df0*/  I2FP.F32.U32 R2, UR4 ;  /* 0x0000000400027c45 */ /* 0x002fe40008201000 */
[----:B------:R-:W-:-:S05]  /*0e00*/  CS2R.32 R3, SR_CgaSize ;  /* 0x0000000000037805 */ /* 0x000fca0000008a00 */
[----:B------:R-:W-:-:S06]  /*0e10*/  IMAD R3, R3, -0xa0, RZ ;  /* 0xffffff6003037824 */ /* 0x000fcc00078e02ff */
[----:B------:R-:W1:Y:S01]  /*0e20*/  LDC R3, c[0x0][R3+0x2a4] ;  /* 0x0000a90003037b82 */ /* 0x000e620000000800 */
[----:B------:R-:W3:Y:S01]  /*0e30*/  F2I.U32.TRUNC.NTZ R138, R4 ;  /* 0x00000004008a7305 */ /* 0x000ee2000020f000 */
[----:B------:R-:W-:Y:S01]  /*0e40*/  MOV R137, UR4 ;  /* 0x0000000400897c02 */ /* 0x000fe20008000f00 */
[----:B----4-:R-:W-:-:S05]  /*0e50*/  FMUL R2, R2, UR7 ;  /* 0x0000000702027c20 */ /* 0x010fca0008400000 */
[----:B------:R-:W-:Y:S01]  /*0e60*/  BAR.SYNC.DEFER_BLOCKING 0x0 ;  /* 0x0000000000007b1d */ /* 0x000fe20000010000 */
[----:B------:R-:W-:-:S05]  /*0e70*/  ISETP.GE.AND P0, PT, R9, 0x1, PT ;  /* 0x000000010900780c */ /* 0x000fca0003f06270 */
[----:B------:R-:W4:Y:S02]  /*0e80*/  F2I.U32.TRUNC.NTZ R136, R2 ;  /* 0x0000000200887305 */ /* 0x000f24000020f000 */
[----:B------:R-:W1:Y:S01]  /*0e90*/  S2UR UR36, SR_CTAID.Z ;  /* 0x00000000002479c3 */ /* 0x000e620000002700 */
[----:B---3--:R-:W-:-:S05]  /*0ea0*/  IADD3 R138, PT, PT, -R138, RZ, RZ ;  /* 0x000000ff8a8a7210 */ /* 0x008fca0007ffe1ff */
[----:B--2---:R-:W-:Y:S01]  /*0eb0*/  IMAD R138, R5, R138, UR5 ;  /* 0x00000005058a7e24 */ /* 0x004fe2000f8e028a */
[----:B----4-:R-:W-:-:S05]  /*0ec0*/  IADD3 R136, PT, PT, -R136, RZ, RZ ;  /* 0x000000ff88887210 */ /* 0x010fca0007ffe1ff */
[----:B-1----:R-:W-:Y:S01]  /*0ed0*/  IMAD R136, R3, R136, UR4 ;  /* 0x0000000403887e24 */ /* 0x002fe2000f8e0288 */
[----:B------:R-:W-:Y:S06]  /*0ee0*/  @!P0 BRA `(.L_x_15) ;  /* 0x0000000000b88947 */ /* 0x000fec0003800000 */
[----:B------:R-:W1:Y:S01]  /*0ef0*/  LDC.64 R4, c[0x0][0xb18] ;  /* 0x0002c600ff047b82 */ /* 0x000e620000000a00 */
[----:B------:R-:W-:-:S07]  /*0f00*/  ISETP.NE.AND P0, PT, R9, 0x1, PT ;  /* 0x000000010900780c */ /* 0x000fce0003f05270 */
[----:B------:R-:W2:Y:S08]  /*0f10*/  LDC R10, c[0x0][0xb0c] ;  /* 0x0002c300ff0a7b82 */ /* 0x000eb00000000800 */
[----:B------:R-:W3:Y:S08]  /*0f20*/  LDC R11, c[0x0][0x370] ;  /* 0x0000dc00ff0b7b82 */ /* 0x000ef00000000800 */
[----:B------:R-:W4:Y:S01]  /*0f30*/  LDC R12, c[0x0][0x374] ;  /* 0x0000dd00ff0c7b82 */ /* 0x000f220000000800 */
[----:B-1----:R-:W-:-:S07]  /*0f40*/  ISETP.NE.AND P1, PT, R4, 0x1, PT ;  /* 0x000000010400780c */ /* 0x002fce0003f25270 */
[----:B------:R-:W3:Y:S01]  /*0f50*/  LDC.64 R6, c[0x0][0xb10] ;  /* 0x0002c400ff067b82 */ /* 0x000ee20000000a00 */
[----:B--2---:R-:W-:-:S07]  /*0f60*/  ISETP.NE.AND P2, PT, R10, 0x1, PT ;  /* 0x000000010a00780c */ /* 0x004fce0003f45270 */
[----:B------:R-:W1:Y:S08]  /*0f70*/  LDC R8, c[0x0][0xb20] ;  /* 0x0002c800ff087b82 */ /* 0x000e700000000800 */
[----:B------:R-:W2:Y:S01]  /*0f80*/  LDC.64 R2, c[0x0][0xb28] ;  /* 0x0002ca00ff027b82 */ /* 0x000ea20000000a00 */
[----:B----4-:R-:W-:-:S04]  /*0f90*/  IMAD.HI.U32 R13, R12, R5, RZ ;  /* 0x000000050c0d7227 */ /* 0x010fc800078e00ff */
[----:B------:R-:W-:-:S04]  /*0fa0*/  IMAD.HI.U32 R5, R137, R5, RZ ;  /* 0x0000000589057227 */ /* 0x000fc800078e00ff */
[----:B---3--:R-:W-:-:S04]  /*0fb0*/  IMAD.HI.U32 R14, R11, R6, RZ ;  /* 0x000000060b0e7227 */ /* 0x008fc800078e00ff */
[----:B------:R-:W-:Y:S01]  /*0fc0*/  IMAD.HI.U32 R16, R139, R6, RZ ;  /* 0x000000068b107227 */ /* 0x000fe200078e00ff */
[-C--:B------:R-:W-:Y:S02]  /*0fd0*/  @P2 SHF.R.U32.HI R11, RZ, R7.reuse, R14 ;  /* 0x00000007ff0b2219 */ /* 0x080fe4000001160e */
[-C--:B-1----:R-:W-:Y:S02]  /*0fe0*/  @P1 SHF.R.U32.HI R12, RZ, R8.reuse, R13 ;  /* 0x00000008ff0c1219 */ /* 0x082fe4000001160d */
[----:B------:R-:W-:Y:S02]  /*0ff0*/  SHF.R.U32.HI R8, RZ, R8, R5 ;  /* 0x00000008ff087219 */ /* 0x000fe40000011605 */
[----:B------:R-:W-:Y:S02]  /*1000*/  SHF.R.U32.HI R16, RZ, R7, R16 ;  /* 0x00000007ff107219 */ /* 0x000fe40000011610 */
[----:B------:R-:W-:Y:S01]  /*1010*/  SEL R5, R137, R8, !P1 ;  /* 0x0000000889057207 */ /* 0x000fe20004800000 */
[----:B--2---:R-:W-:Y:S01]  /*1020*/  IMAD.HI.U32 R14, R12, R2, RZ ;  /* 0x000000020c0e7227 */ /* 0x004fe200078e00ff */
[----:B------:R-:W-:-:S03]  /*1030*/  SEL R7, R139, R16, !P2 ;  /* 0x000000108b077207 */ /* 0x000fc60005000000 */
[----:B------:R-:W-:Y:S01]  /*1040*/  IMAD.HI.U32 R6, R11, R2, RZ ;  /* 0x000000020b067227 */ /* 0x000fe200078e00ff */
[----:B------:R-:W-:-:S04]  /*1050*/  @P0 SHF.R.U32.HI R12, RZ, R3, R14 ;  /* 0x00000003ff0c0219 */ /* 0x000fc8000001160e */
[----:B------:R-:W-:Y:S01]  /*1060*/  @P0 SHF.R.U32.HI R11, RZ, R3, R6 ;  /* 0x00000003ff0b0219 */ /* 0x000fe20000011606 */
[----:B------:R-:W-:-:S04]  /*1070*/  IMAD R12, R12, R9, RZ ;  /* 0x000000090c0c7224 */ /* 0x000fc800078e02ff */
[----:B------:R-:W-:Y:S01]  /*1080*/  IMAD R6, R11, R9, RZ ;  /* 0x000000090b067224 */ /* 0x000fe200078e02ff */
[----:B------:R-:W-:-:S04]  /*1090*/  ISETP.GE.AND P1, PT, R5, R12, PT ;  /* 0x0000000c0500720c */ /* 0x000fc80003f26270 */
[----:B------:R-:W-:Y:S01]  /*10a0*/  ISETP.GE.OR P1, PT, R7, R6, P1 ;  /* 0x000000060700720c */ /* 0x000fe20000f26670 */
[----:B------:R-:W-:-:S05]  /*10b0*/  IMAD.HI.U32 R6, R5, R2, RZ ;  /* 0x0000000205067227 */ /* 0x000fca00078e00ff */
[----:B------:R-:W-:-:S04]  /*10c0*/  SHF.R.U32.HI R6, RZ, R3, R6 ;  /* 0x00000003ff067219 */ /* 0x000fc80000011606 */
[----:B------:R-:W-:-:S03]  /*10d0*/  SEL R6, R5, R6, !P0 ;  /* 0x0000000605067207 */ /* 0x000fc60004000000 */
[----:B------:R-:W-:Y:S01]  /*10e0*/  @!P1 IMAD.HI.U32 R8, R7, R2, RZ ;  /* 0x0000000207089227 */ /* 0x000fe200078e00ff */
[----:B------:R-:W-:-:S04]  /*10f0*/  IADD3 R2, PT, PT, -R6, RZ, RZ ;  /* 0x000000ff06027210 */ /* 0x000fc80007ffe1ff */
[----:B------:R-:W-:Y:S01]  /*1100*/  @!P1 SHF.R.U32.HI R8, RZ, R3, R8 ;  /* 0x00000003ff089219 */ /* 0x000fe20000011608 */
[----:B------:R-:W-:-:S03]  /*1110*/  IMAD R2, R9, R2, R5 ;  /* 0x0000000209027224 */ /* 0x000fc600078e0205 */
[----:B------:R-:W-:Y:S02]  /*1120*/  @!P1 SEL R3, R7, R8, !P0 ;  /* 0x0000000807039207 */ /* 0x000fe40004000000 */
[----:B------:R-:W-:-:S03]  /*1130*/  IADD3 R8, PT, PT, -R5, RZ, RZ ;  /* 0x000000ff05087210 */ /* 0x000fc60007ffe1ff */
[--C-:B------:R-:W-:Y:S02]  /*1140*/  @!P1 IMAD.IADD R6, R6, 0x1, -R3.reuse ;  /* 0x0000000106069824 */ /* 0x100fe400078e0a03 */
[----:B------:R-:W-:Y:S01]  /*1150*/  @!P1 IMAD R3, R2, R11, R3 ;  /* 0x0000000b02039224 */ /* 0x000fe200078e0203 */
[----:B------:R-:W-:Y:S01]  /*1160*/  IADD3 R2, PT, PT, -R7, RZ, RZ ;  /* 0x000000ff07027210 */ /* 0x000fe20007ffe1ff */
[----:B------:R-:W-:Y:S02]  /*1170*/  @!P1 IMAD R5, R6, R9, R7 ;  /* 0x0000000906059224 */ /* 0x000fe400078e0207 */
[----:B------:R-:W-:Y:S02]  /*1180*/  IMAD R8, R4, R8, R137 ;  /* 0x0000000804087224 */ /* 0x000fe400078e0289 */
[----:B------:R-:W-:Y:S02]  /*1190*/  @!P1 IMAD.MOV.U32 R7, RZ, RZ, R3 ;  /* 0x000000ffff079224 */ /* 0x000fe400078e0003 */
[----:B------:R-:W-:-:S02]  /*11a0*/  IMAD R2, R10, R2, R139 ;  /* 0x000000020a027224 */ /* 0x000fc400078e028b */
[----:B------:R-:W-:Y:S02]  /*11b0*/  IMAD R137, R5, R4, R8 ;  /* 0x0000000405897224 */ /* 0x000fe400078e0208 */
[----:B------:R-:W-:Y:S02]  /*11c0*/  IMAD R139, R7, R10, R2 ;  /* 0x0000000a078b7224 */ /* 0x000fe400078e0202 */
.L_x_15:
[----:B------:R-:W1:Y:S01]  /*11d0*/  LDCU UR4, c[0x0][0xb30] ;  /* 0x00016600ff0477ac */ /* 0x000e620008000800 */
[----:B------:R-:W2:Y:S08]  /*11e0*/  S2UR UR37, SR_CgaCtaId ;  /* 0x00000000002579c3 */ /* 0x000eb00000008800 */
[----:B------:R-:W3:Y:S01]  /*11f0*/  LDC R60, c[0x0][0xb24] ;  /* 0x0002c900ff3c7b82 */ /* 0x000ee20000000800 */
[----:B-1----:R-:W-:-:S09]  /*1200*/  UISETP.NE.AND UP1, UPT, UR4, 0x1, UPT ;  /* 0x000000010400788c */ /* 0x002fd2000bf25270 */
[----:B--2---:R-:W-:Y:S05]  /*1210*/  BRA.U UP1, `(.L_x_16) ;  /* 0x0000000101407547 */ /* 0x004fea000b800000 */
[----:B------:R-:W1:Y:S08]  /*1220*/  LDC.64 R4, c[0x0][0xb10] ;  /* 0x0002c400ff047b82 */ /* 0x000e700000000a00 */
[----:B------:R-:W2:Y:S08]  /*1230*/  LDC.64 R2, c[0x0][0xb18] ;  /* 0x0002c600ff027b82 */ /* 0x000eb00000000a00 */
[----:B------:R-:W4:Y:S08]  /*1240*/  LDC R6, c[0x0][0xb20] ;  /* 0x0002c800ff067b82 */ /* 0x000f300000000800 */
[----:B------:R-:W3:Y:S01]  /*1250*/  LDC R8, c[0x0][0xb0c] ;  /* 0x0002c300ff087b82 */ /* 0x000ee20000000800 */
[----:B-1----:R-:W-:-:S05]  /*1260*/  IMAD.HI.U32 R4, R139, R4, RZ ;  /* 0x000000048b047227 */ /* 0x002fca00078e00ff */
[----:B------:R-:W-:Y:S01]  /*1270*/  SHF.R.U32.HI R4, RZ, R5, R4 ;  /* 0x00000005ff047219 */ /* 0x000fe20000011604 */
[----:B--2---:R-:W-:Y:S01]  /*1280*/  IMAD.HI.U32 R3, R137, R3, RZ ;  /* 0x0000000389037227 */ /* 0x004fe200078e00ff */
[----:B------:R-:W-:-:S04]  /*1290*/  ISETP.NE.AND P0, PT, R2, 0x1, PT ;  /* 0x000000010200780c */ /* 0x000fc80003f05270 */
[----:B----4-:R-:W-:-:S04]  /*12a0*/  SHF.R.U32.HI R6, RZ, R6, R3 ;  /* 0x00000006ff067219 */ /* 0x010fc80000011603 */
[----:B------:R-:W-:Y:S02]  /*12b0*/  SEL R3, R137, R6, !P0 ;  /* 0x0000000689037207 */ /* 0x000fe40004000000 */
[----:B---3--:R-:W-:-:S04]  /*12c0*/  ISETP.NE.AND P1, PT, R8, 0x1, PT ;  /* 0x000000010800780c */ /* 0x008fc80003f25270 */
[----:B------:R-:W-:-:S05]  /*12d0*/  SEL R4, R139, R4, !P1 ;  /* 0x000000048b047207 */ /* 0x000fca0004800000 */
[----:B------:R-:W-:Y:S02]  /*12e0*/  IMAD.IADD R5, R3, 0x1, -R4 ;  /* 0x0000000103057824 */ /* 0x000fe400078e0a04 */
[----:B------:R-:W-:Y:S02]  /*12f0*/  IMAD.IADD R3, R4, 0x1, -R3 ;  /* 0x0000000104037824 */ /* 0x000fe400078e0a03 */
[----:B------:R-:W-:Y:S02]  /*1300*/  IMAD R139, R5, R8, R139 ;  /* 0x00000008058b7224 */ /* 0x000fe400078e028b */
[----:B------:R-:W-:-:S07]  /*1310*/  IMAD R137, R3, R2, R137 ;  /* 0x0000000203897224 */ /* 0x000fce00078e0289 */
.L_x_16:
[----:B------:R-:W-:Y:S01]  /*1320*/  BAR.SYNC.DEFER_BLOCKING 0x0 ;  /* 0x0000000000007b1d */ /* 0x000fe20000010000 */
[----:B------:R-:W-:Y:S01]  /*1330*/  UISETP.NE.AND UP1, UPT, UR8, 0x2, UPT ;  /* 0x000000020800788c */ /* 0x000fe2000bf25270 */
[----:B------:R-:W-:Y:S02]  /*1340*/  ISETP.NE.OR P5, PT, R0, 0x2, !P5 ;  /* 0x000000020000780c */ /* 0x000fe40006fa5670 */
[----:B------:R-:W-:-:S06]  /*1350*/  LOP3.LUT R2, R144, 0x1f, RZ, 0xc0, !PT ;  /* 0x0000001f90027812 */ /* 0x000fcc00078ec0ff */
[----:B------:R-:W-:Y:S05]  /*1360*/  BRA.U UP1, `(.L_x_17) ;  /* 0x0000001101dc7547 */ /* 0x000fea000b800000 */
[----:B------:R-:W1:Y:S01]  /*1370*/  LDCU UR15, c[0x0][0x38c] ;  /* 0x00007180ff0f77ac */ /* 0x000e620008000800 */
[----:B------:R-:W2:Y:S01]  /*1380*/  LDC R9, c[0x0][0x370] ;  /* 0x0000dc00ff097b82 */ /* 0x000ea20000000800 */
[----:B------:R-:W-:Y:S01]  /*1390*/  PLOP3.LUT P1, PT, PT, PT, UP2, 0x80, 0x8 ;  /* 0x000000000008781c */ /* 0x000fe20003f2f028 */
[----:B------:R-:W-:Y:S01]  /*13a0*/  HFMA2 R12, -RZ, RZ, 0, 0 ;  /* 0x00000000ff0c7431 */ /* 0x000fe200000001ff */
[----:B------:R-:W-:Y:S01]  /*13b0*/  ISETP.EQ.OR P4, PT, R2, RZ, P5 ;  /* 0x000000ff0200720c */ /* 0x000fe20002f82670 */
[----:B------:R-:W-:Y:S01]  /*13c0*/  IMAD.MOV.U32 R15, RZ, RZ, 0x1 ;  /* 0x00000001ff0f7424 */ /* 0x000fe200078e00ff */
[----:B------:R-:W-:Y:S01]  /*13d0*/  PLOP3.LUT P1, PT, P1, PT, PT, 0x8, 0x80 ;  /* 0x000000000080781c */ /* 0x000fe20000f2e170 */
[----:B------:R-:W-:Y:S01]  /*13e0*/  IMAD.MOV.U32 R14, RZ, RZ, RZ ;  /* 0x000000ffff0e7224 */ /* 0x000fe200078e00ff */
[----:B------:R-:W-:Y:S01]  /*13f0*/  MOV R8, 0x1 ;  /* 0x0000000100087802 */ /* 0x000fe20000000f00 */
[----:B------:R-:W4:Y:S01]  /*1400*/  LDC R0, c[0x0][0x374] ;  /* 0x0000dd00ff007b82 */ /* 0x000f220000000800 */
[----:B------:R-:W-:Y:S01]  /*1410*/  IMAD.MOV.U32 R10, RZ, RZ, RZ ;  /* 0x000000ffff0a7224 */ /* 0x000fe200078e00ff */
[----:B------:R-:W2:Y:S01]  /*1420*/  LDCU.64 UR30, c[0x0][0x348] ;  /* 0x00006900ff1e77ac */ /* 0x000ea20008000a00 */
[----:B------:R-:W-:Y:S01]  /*1430*/  UMOV UR13, URZ ;  /* 0x000000ff000d7c82 */ /* 0x000fe20008000000 */
[----:B-1----:R-:W-:-:S04]  /*1440*/  UIADD3 UR5, UPT, UPT, UR15, 0xff, URZ ;  /* 0x000000ff0f057890 */ /* 0x002fc8000fffe0ff */
[----:B------:R-:W-:-:S04]  /*1450*/  USHF.R.S32.HI UR4, URZ, 0x1f, UR5 ;  /* 0x0000001fff047899 */ /* 0x000fc80008011405 */
[----:B------:R-:W-:-:S04]  /*1460*/  ULEA.HI UR4, UR4, UR5, URZ, 0x8 ;  /* 0x0000000504047291 */ /* 0x000fc8000f8f40ff */
[----:B------:R-:W-:Y:S02]  /*1470*/  USHF.R.S32.HI UR22, URZ, 0x8, UR4 ;  /* 0x00000008ff167899 */ /* 0x000fe40008011404 */
[----:B------:R-:W-:Y:S02]  /*1480*/  UIADD3 UR4, UPT, UPT, UR15, -0x1, URZ ;  /* 0xffffffff0f047890 */ /* 0x000fe4000fffe0ff */
[----:B------:R-:W-:Y:S02]  /*1490*/  UISETP.LT.U32.AND UP0, UPT, UR22, 0x5, UPT ;  /* 0x000000051600788c */ /* 0x000fe4000bf01070 */
[----:B------:R-:W-:Y:S02]  /*14a0*/  UISETP.GE.U32.AND UP1, UPT, UR4, -0x1ff, UPT ;  /* 0xfffffe010400788c */ /* 0x000fe4000bf26070 */
[----:B------:R-:W-:Y:S02]  /*14b0*/  USEL UR21, UR22, 0x5, UP0 ;  /* 0x0000000516157887 */ /* 0x000fe40008000000 */
[----:B------:R-:W-:-:S02]  /*14c0*/  UIADD3 UR15, UPT, UPT, UR15, 0x1fe, URZ ;  /* 0x000001fe0f0f7890 */ /* 0x000fc4000fffe0ff */
[----:B------:R-:W-:Y:S02]  /*14d0*/  UIADD3 UR7, UPT, UPT, UR21, -0x1, URZ ;  /* 0xffffffff15077890 */ /* 0x000fe4000fffe0ff */
[----:B------:R-:W-:-:S03]  /*14e0*/  UIADD3 UR14, UPT, UPT, UR22, -UR21, URZ ;  /* 0x80000015160e7290 */ /* 0x000fc6000fffe0ff */
[----:B------:R-:W-:-:S04]  /*14f0*/  @UP1 UIADD3 UR7, UPT, UPT, UR21, URZ, URZ ;  /* 0x000000ff15071290 */ /* 0x000fc8000fffe0ff */
[----:B--2---:R-:W-:-:S12]  /*1500*/  UIADD3 UR7, UPT, UPT, UR7, 0x1, URZ ;  /* 0x0000000107077890 */ /* 0x004fd8000fffe0ff */
.L_x_35:
[----:B------:R-:W-:Y:S01]  /*1510*/  UISETP.NE.AND UP0, UPT, UR37, URZ, UPT ;  /* 0x000000ff2500728c */ /* 0x000fe2000bf05270 */
[----:B------:R-:W1:Y:S08]  /*1520*/  S2UR UR37, SR_CgaCtaId ;  /* 0x00000000002579c3 */ /* 0x000e700000008800 */
[----:B------:R-:W-:Y:S05]  /*1530*/  BRA.U UP0, `(.L_x_18) ;  /* 0x0000000100347547 */ /* 0x000fea000b800000 */
[----:B------:R-:W2:Y:S01]  /*1540*/  S2R R2, SR_CgaCtaId ;  /* 0x0000000000027919 */ /* 0x000ea20000008800 */
[----:B------:R-:W-:-:S04]  /*1550*/  MOV R3, 0x400 ;  /* 0x0000040000037802 */ /* 0x000fc80000000f00 */
[----:B--2---:R-:W-:Y:S02]  /*1560*/  LEA R3, R2, R3, 0x18 ;  /* 0x0000000302037211 */ /* 0x004fe400078ec0ff */
[----:B------:R-:W-:-:S03]  /*1570*/  SHF.L.U32 R2, R8, 0x1f, RZ ;  /* 0x0000001f08027819 */ /* 0x000fc600000006ff */
[----:B------:R-:W-:-:S04]  /*1580*/  IMAD R3, R10, 0x8, R3 ;  /* 0x000000080a037824 */ /* 0x000fc800078e0203 */
[----:B------:R-:W2:Y:S02]  /*1590*/  SYNCS.PHASECHK.TRANS64.TRYWAIT P0, [R3+URZ+0xe0], R2 ;  /* 0x0000e002030075a7 */ /* 0x000ea400080011ff */
[----:B--2---:R-:W-:Y:S05]  /*15a0*/  @!P0 BRA `(.L_x_19) ;  /* 0x0000005800348947 */ /* 0x004fea0003800000 */
.L_x_98:
[----:B------:R-:W-:Y:S01]  /*15b0*/  VIADD R10, R10, 0x1 ;  /* 0x000000010a0a7836 */ /* 0x000fe20000000000 */
[----:B------:R2:W-:Y:S04]  /*15c0*/  SYNCS.ARRIVE.TRANS64.A1T0 RZ, [R3+URZ+0xd0], RZ ;  /* 0x0000d0ff03ff79a7 */ /* 0x0005e800081000ff */
[----:B------:R-:W-:-:S04]  /*15d0*/  ISETP.NE.AND P0, PT, R10, 0x2, PT ;  /* 0x000000020a00780c */ /* 0x000fc80003f05270 */
[----:B------:R-:W-:Y:S02]  /*15e0*/  SEL R10, R10, RZ, P0 ;  /* 0x000000ff0a0a7207 */ /* 0x000fe40000000000 */
[----:B--2---:R-:W-:-:S04]  /*15f0*/  SEL R3, RZ, 0x1, P0 ;  /* 0x00000001ff037807 */ /* 0x004fc80000000000 */
[----:B------:R-:W-:-:S07]  /*1600*/  LOP3.LUT R8, R8, R3, RZ, 0x3c, !PT ;  /* 0x0000000308087212 */ /* 0x000fce00078e3cff */
.L_x_18:
[----:B------:R-:W-:Y:S01]  /*1610*/  UMOV UR4, 0x400 ;  /* 0x0000040000047882 */ /* 0x000fe20000000000 */
[----:B------:R-:W-:Y:S01]  /*1620*/  SHF.L.U32 R2, R15, 0x1f, RZ ;  /* 0x0000001f0f027819 */ /* 0x000fe200000006ff */
[----:B-1----:R-:W-:Y:S01]  /*1630*/  ULEA UR4, UR37, UR4, 0x18 ;  /* 0x0000000425047291 */ /* 0x002fe2000f8ec0ff */
[----:B------:R-:W-:Y:S01]  /*1640*/  R2UR UR35, R139 ;  /* 0x000000008b2372ca */ /* 0x000fe200000e0000 */
[----:B------:R-:W-:Y:S01]  /*1650*/  UISETP.GE.U32.AND UP0, UPT, UR15, 0x1ff, UPT ;  /* 0x000001ff0f00788c */ /* 0x000fe2000bf06070 */
[----:B------:R-:W-:Y:S01]  /*1660*/  R2UR UR19, R137 ;  /* 0x00000000891372ca */ /* 0x000fe200000e0000 */
[----:B------:R-:W-:Y:S01]  /*1670*/  ULEA UR5, UR13, UR4, 0x3 ;  /* 0x000000040d057291 */ /* 0x000fe2000f8e18ff */
[----:B------:R-:W-:-:S08]  /*1680*/  UMOV UR23, URZ ;  /* 0x000000ff00177c82 */ /* 0x000fd00008000000 */
[----:B------:R1:W2:Y:S01]  /*1690*/  SYNCS.PHASECHK.TRANS64.TRYWAIT P0, [UR5+0x28], R2 ;  /* 0x00002802ff0075a7 */ /* 0x0002a20008001105 */
[----:B------:R-:W-:Y:S02]  /*16a0*/  USHF.L.U32 UR35, UR35, 0x6, URZ ;  /* 0x0000000623237899 */ /* 0x000fe400080006ff */
[----:B------:R-:W-:Y:S01]  /*16b0*/  UIMAD UR19, UR19, 0x60, URZ ;  /* 0x00000060131378a4 */ /* 0x000fe2000f8e02ff */
[----:B------:R-:W-:Y:S11]  /*16c0*/  BRA.U !UP0, `(.L_x_20) ;  /* 0x0000000108d87547 */ /* 0x000ff6000b800000 */
[----:B------:R-:W-:Y:S01]  /*16d0*/  UMOV UR29, URZ ;  /* 0x000000ff001d7c82 */ /* 0x000fe20008000000 */
[----:B------:R-:W-:-:S05]  /*16e0*/  UMOV UR6, UR13 ;  /* 0x0000000d00067c82 */ /* 0x000fca0008000000 */
.L_x_25:
[----:B--2---:R-:W-:Y:S01]  /*16f0*/  @!P5 MOV R3, 0xa000 ;  /* 0x0000a0000003d802 */ /* 0x004fe20000000f00 */
[----:B-1----:R-:W-:Y:S01]  /*1700*/  ULEA UR33, UR6, UR4, 0x3 ;  /* 0x0000000406217291 */ /* 0x002fe2000f8e18ff */
[----:B--2---:R-:W-:Y:S11]  /*1710*/  @P0 BRA `(.L_x_21) ;  /* 0x00000000000c0947 */ /* 0x004ff60003800000 */
[----:B------:R-:W-:Y:S04]  /*1720*/  SHF.L.U32 R5, R15, 0x1f, RZ ;  /* 0x0000001f0f057819 */ /* 0x000fe800000006ff */
[----:B------:R-:W2:Y:S02]  /*1730*/  SYNCS.PHASECHK.TRANS64.TRYWAIT P0, [UR33+0x28], R5 ;  /* 0x00002805ff0075a7 */ /* 0x000ea40008001121 */
[----:B--2---:R-:W-:Y:S05]  /*1740*/  @!P0 BRA `(.L_x_22) ;  /* 0x0000005400e08947 */ /* 0x004fea0003800000 */
.L_x_21:
[----:B------:R2:W-:Y:S01]  /*1750*/  @!P5 SYNCS.ARRIVE.TRANS64 RZ, [UR33], R3 ;  /* 0x00000003ffffd9a7 */ /* 0x0005e20008000021 */
[----:B------:R-:W-:Y:S04]  /*1760*/  BSSY.RECONVERGENT B0, `(.L_x_23) ;  /* 0x0000003000007945 */ /* 0x000fe80003800200 */
[----:B------:R-:W-:Y:S05]  /*1770*/  @P4 BRA `(.L_x_24) ;  /* 0x0000000000044947 */ /* 0x000fea0003800000 */
[----:B------:R-:W-:Y:S05]  /*1780*/  BPT.TRAP 0x1 ;  /* 0x000000040000795c */ /* 0x000fea0000300000 */
.L_x_24:
[----:B------:R-:W-:Y:S05]  /*1790*/  BSYNC.RECONVERGENT B0 ;  /* 0x0000000000007941 */ /* 0x000fea0003800200 */
.L_x_23:
[----:B------:R-:W-:Y:S02]  /*17a0*/  UIADD3 UR13, UPT, UPT, UR6, 0x1, URZ ;  /* 0x00000001060d7890 */ /* 0x000fe4000fffe0ff */
[----:B------:R-:W-:Y:S02]  /*17b0*/  UIADD3 UR42, UP1, UPT, UR30, 0x80, URZ ;  /* 0x000000801e2a7890 */ /* 0x000fe4000ff3e0ff */
[----:B------:R-:W-:Y:S02]  /*17c0*/  UISETP.NE.AND UP0, UPT, UR13, 0x5, UPT ;  /* 0x000000050d00788c */ /* 0x000fe4000bf05270 */
[----:B------:R-:W-:Y:S02]  /*17d0*/  ULEA UR24, UR6, UR4, 0xe ;  /* 0x0000000406187291 */ /* 0x000fe4000f8e70ff */
[----:B------:R-:W-:Y:S02]  /*17e0*/  USEL UR9, URZ, 0x1, UP0 ;  /* 0x00000001ff097887 */ /* 0x000fe40008000000 */
[----:B------:R-:W-:Y:S02]  /*17f0*/  USEL UR13, UR13, URZ, UP0 ;  /* 0x000000ff0d0d7287 */ /* 0x000fe40008000000 */
[----:B------:R-:W-:Y:S02]  /*1800*/  USHF.L.U32 UR34, UR29, 0x8, URZ ;  /* 0x000000081d227899 */ /* 0x000fe400080006ff */
[----:B------:R-:W-:Y:S01]  /*1810*/  ULEA UR8, UR13, UR4, 0x3 ;  /* 0x000000040d087291 */ /* 0x000fe2000f8e18ff */
[----:B------:R-:W-:Y:S01]  /*1820*/  LOP3.LUT R15, R15, UR9, RZ, 0x3c, !PT ;  /* 0x000000090f0f7c12 */ /* 0x000fe2000f8e3cff */
[----:B------:R-:W-:Y:S02]  /*1830*/  UIADD3.X UR43, UPT, UPT, URZ, UR31, URZ, UP1, !UPT ;  /* 0x0000001fff2b7290 */ /* 0x000fe40008ffe4ff */
[----:B------:R-:W-:Y:S01]  /*1840*/  UIADD3 UR32, UPT, UPT, UR24, 0x3300, URZ ;  /* 0x0000330018207890 */ /* 0x000fe2000fffe0ff */
[----:B-1----:R-:W-:Y:S01]  /*1850*/  SHF.L.U32 R2, R15, 0x1f, RZ ;  /* 0x0000001f0f027819 */ /* 0x002fe200000006ff */
[----:B------:R-:W-:Y:S01]  /*1860*/  UIADD3 UR26, UPT, UPT, UR34, 0x80, URZ ;  /* 0x00000080221a7890 */ /* 0x000fe2000fffe0ff */
[----:B------:R-:W-:Y:S02]  /*1870*/  UMOV UR40, 0x0 ;  /* 0x0000000000287882 */ /* 0x000fe40000000000 */
[----:B------:R1:W1:Y:S01]  /*1880*/  SYNCS.PHASECHK.TRANS64.TRYWAIT P0, [UR8+0x28], R2 ;  /* 0x00002802ff0075a7 */ /* 0x0002620008001108 */
[----:B------:R-:W-:Y:S01]  /*1890*/  UMOV UR41, 0x10000000 ;  /* 0x1000000000297882 */ /* 0x000fe20000000000 */
[----:B------:R-:W-:Y:S02]  /*18a0*/  UIADD3 UR24, UPT, UPT, UR24, 0x5300, URZ ;  /* 0x0000530018187890 */ /* 0x000fe4000fffe0ff */
[----:B------:R1:W-:Y:S01]  /*18b0*/  UTMALDG.3D [UR32], [UR42], desc[UR40] ;  /* 0x000028202a0075b4 */ /* 0x0003e20008011000 */
[----:B------:R-:W-:Y:S02]  /*18c0*/  UIADD3 UR38, UP0, UPT, UR30, 0x180, URZ ;  /* 0x000001801e267890 */ /* 0x000fe4000ff1e0ff */
[----:B------:R-:W-:Y:S01]  /*18d0*/  UIMAD UR5, UR6, 0x6000, UR4 ;  /* 0x00006000060578a4 */ /* 0x000fe2000f8e0204 */
[----:B------:R-:W-:Y:S01]  /*18e0*/  UMOV UR25, UR33 ;  /* 0x0000002100197c82 */ /* 0x000fe20008000000 */
[----:B------:R-:W-:Y:S01]  /*18f0*/  UMOV UR27, UR35 ;  /* 0x00000023001b7c82 */ /* 0x000fe20008000000 */
[----:B------:R-:W-:Y:S01]  /*1900*/  UMOV UR28, UR36 ;  /* 0x00000024001c7c82 */ /* 0x000fe20008000000 */
[----:B------:R-:W-:Y:S01]  /*1910*/  UIADD3.X UR39, UPT, UPT, URZ, UR31, URZ, UP0, !UPT ;  /* 0x0000001fff277290 */ /* 0x000fe200087fe4ff */
[----:B------:R1:W-:Y:S01]  /*1920*/  UTMALDG.3D [UR24], [UR42], desc[UR40] ;  /* 0x000028182a0075b4 */ /* 0x0003e20008011000 */
[----:B------:R-:W-:Y:S01]  /*1930*/  UIADD3 UR16, UPT, UPT, UR5, 0x17300, URZ ;  /* 0x0001730005107890 */ /* 0x000fe2000fffe0ff */
[----:B------:R-:W-:Y:S01]  /*1940*/  UMOV UR17, UR33 ;  /* 0x0000002100117c82 */ /* 0x000fe20008000000 */
[----:B------:R-:W-:Y:S01]  /*1950*/  UMOV UR20, UR36 ;  /* 0x0000002400147c82 */ /* 0x000fe20008000000 */
[----:B------:R-:W-:Y:S01]  /*1960*/  UMOV UR18, UR34 ;  /* 0x0000002200127c82 */ /* 0x000fe20008000000 */
[----:B------:R-:W-:Y:S01]  /*1970*/  UIADD3 UR8, UPT, UPT, UR5, 0x1a300, URZ ;  /* 0x0001a30005087890 */ /* 0x000fe2000fffe0ff */
[----:B------:R-:W-:Y:S01]  /*1980*/  UMOV UR11, UR19 ;  /* 0x00000013000b7c82 */ /* 0x000fe20008000000 */
[----:B------:R-:W-:Y:S03]  /*1990*/  UMOV UR12, UR36 ;  /* 0x00000024000c7c82 */ /* 0x000fe60008000000 */
[----:B------:R1:W-:Y:S01]  /*19a0*/  UTMALDG.3D [UR16], [UR38], desc[UR40] ;  /* 0x00002810260075b4 */ /* 0x0003e20008011000 */
[----:B------:R-:W-:Y:S01]  /*19b0*/  UIADD3 UR29, UPT, UPT, UR29, 0x1, URZ ;  /* 0x000000011d1d7890 */ /* 0x000fe2000fffe0ff */
[----:B------:R-:W-:Y:S01]  /*19c0*/  UMOV UR9, UR33 ;  /* 0x0000002100097c82 */ /* 0x000fe20008000000 */
[----:B------:R-:W-:Y:S02]  /*19d0*/  UMOV UR10, UR26 ;  /* 0x0000001a000a7c82 */ /* 0x000fe40008000000 */
[----:B------:R-:W-:Y:S01]  /*19e0*/  UISETP.NE.AND UP0, UPT, UR29, UR7, UPT ;  /* 0x000000071d00728c */ /* 0x000fe2000bf05270 */
[----:B------:R-:W-:Y:S01]  /*19f0*/  UMOV UR23, UR7 ;  /* 0x0000000700177c82 */ /* 0x000fe20008000000 */
[----:B------:R1:W-:Y:S01]  /*1a00*/  UTMALDG.3D [UR8], [UR38], desc[UR40] ;  /* 0x00002808260075b4 */ /* 0x0003e20008011000 */
[----:B------:R-:W-:Y:S06]  /*1a10*/  UMOV UR6, UR13 ;  /* 0x0000000d00067c82 */ /* 0x000fec0008000000 */
[----:B------:R-:W-:Y:S05]  /*1a20*/  BRA.U UP0, `(.L_x_25) ;  /* 0xfffffffd00307547 */ /* 0x000fea000b83ffff */
.L_x_20:
[----:B------:R-:W-:Y:S01]  /*1a30*/  ULEA UR5, UR13, UR4, 0x3 ;  /* 0x000000040d057291 */ /* 0x000fe2000f8e18ff */
[----:B-1----:R-:W-:Y:S01]  /*1a40*/  SHF.L.U32 R2, R15, 0x1f, RZ ;  /* 0x0000001f0f027819 */ /* 0x002fe200000006ff */
[----:B------:R-:W-:Y:S01]  /*1a50*/  @!P1 SYNCS.ARRIVE.TRANS64.A1T0 RZ, [UR4+0x68], RZ ;  /* 0x000068ffffff99a7 */ /* 0x000fe20008100004 */
[----:B------:R-:W-:-:S06]  /*1a60*/  UISETP.GT.AND UP0, UPT, UR22, UR21, UPT ;  /* 0x000000151600728c */ /* 0x000fcc000bf04270 */
[----:B--2---:R1:W2:Y:S03]  /*1a70*/  SYNCS.PHASECHK.TRANS64.TRYWAIT P0, [UR5+0x28], R2 ;  /* 0x00002802ff0075a7 */ /* 0x0042a60008001105 */
[----:B------:R-:W-:Y:S05]  /*1a80*/  BRA.U !UP0, `(.L_x_26) ;  /* 0x0000000108d47547 */ /* 0x000fea000b800000 */
[----:B------:R-:W-:Y:S01]  /*1a90*/  UIADD3 UR29, UPT, UPT, UR14, UR23, URZ ;  /* 0x000000170e1d7290 */ /* 0x000fe2000fffe0ff */
[----:B------:R-:W-:-:S11]  /*1aa0*/  UMOV UR6, UR13 ;  /* 0x0000000d00067c82 */ /* 0x000fd60008000000 */
.L_x_31:
[----:B--2---:R-:W-:Y:S01]  /*1ab0*/  @!P5 MOV R3, 0xa000 ;  /* 0x0000a0000003d802 */ /* 0x004fe20000000f00 */
[----:B-1----:R-:W-:Y:S01]  /*1ac0*/  ULEA UR33, UR6, UR4, 0x3 ;  /* 0x0000000406217291 */ /* 0x002fe2000f8e18ff */
[----:B--2---:R-:W-:Y:S11]  /*1ad0*/  @P0 BRA `(.L_x_27) ;  /* 0x00000000000c0947 */ /* 0x004ff60003800000 */
[----:B------:R-:W-:Y:S04]  /*1ae0*/  SHF.L.U32 R5, R15, 0x1f, RZ ;  /* 0x0000001f0f057819 */ /* 0x000fe800000006ff */
[----:B------:R-:W2:Y:S02]  /*1af0*/  SYNCS.PHASECHK.TRANS64.TRYWAIT P0, [UR33+0x28], R5 ;  /* 0x00002805ff0075a7 */ /* 0x000ea40008001121 */
[----:B--2---:R-:W-:Y:S05]  /*1b00*/  @!P0 BRA `(.L_x_28) ;  /* 0x0000005400088947 */ /* 0x004fea0003800000 */
.L_x_27:
[----:B------:R2:W-:Y:S01]  /*1b10*/  @!P5 SYNCS.ARRIVE.TRANS64 RZ, [UR33], R3 ;  /* 0x00000003ffffd9a7 */ /* 0x0005e20008000021 */
[----:B------:R-:W-:Y:S04]  /*1b20*/  BSSY.RECONVERGENT B0, `(.L_x_29) ;  /* 0x0000003000007945 */ /* 0x000fe80003800200 */
[----:B------:R-:W-:Y:S05]  /*1b30*/  @P4 BRA `(.L_x_30) ;  /* 0x0000000000044947 */ /* 0x000fea0003800000 */
[----:B------:R-:W-:Y:S05]  /*1b40*/  BPT.TRAP 0x1 ;  /* 0x000000040000795c */ /* 0x000fea0000300000 */
.L_x_30:
[----:B------:R-:W-:Y:S05]  /*1b50*/  BSYNC.RECONVERGENT B0 ;  /* 0x0000000000007941 */ /* 0x000fea0003800200 */
.L_x_29:
        /* <DEDUP_REMOVED lines=12> */
[----:B------:R-:W-:Y:S01]  /*1c20*/  UMOV UR40, 0x0 ;  /* 0x0000000000287882 */ /* 0x000fe20000000000 */
[----:B------:R-:W-:Y:S01]  /*1c30*/  UMOV UR41, 0x10000000 ;  /* 0x1000000000297882 */ /* 0x000fe20000000000 */
[----:B------:R-:W-:Y:S01]  /*1c40*/  UIADD3 UR26, UPT, UPT, UR34, 0x80, URZ ;  /* 0x00000080221a7890 */ /* 0x000fe2000fffe0ff */
[----:B------:R1:W1:Y:S01]  /*1c50*/  SYNCS.PHASECHK.TRANS64.TRYWAIT P0, [UR8+0x28], R2 ;  /* 0x00002802ff0075a7 */ /* 0x0002620008001108 */
[----:B------:R-:W-:Y:S02]  /*1c60*/  UIADD3 UR24, UPT, UPT, UR24, 0x5300, URZ ;  /* 0x0000530018187890 */ /* 0x000fe4000fffe0ff */
[----:B------:R-:W-:Y:S01]  /*1c70*/  UIADD3 UR38, UP0, UPT, UR30, 0x180, URZ ;  /* 0x000001801e267890 */ /* 0x000fe2000ff1e0ff */
[----:B------:R1:W-:Y:S01]  /*1c80*/  UTMALDG.3D [UR32], [UR42], desc[UR40] ;  /* 0x000028202a0075b4 */ /* 0x0003e20008011000 */
        /* <DEDUP_REMOVED lines=14> */
[----:B------:R-:W-:Y:S01]  /*1d70*/  UMOV UR9, UR33 ;  /* 0x0000002100097c82 */ /* 0x000fe20008000000 */
[----:B------:R-:W-:Y:S01]  /*1d80*/  UMOV UR10, UR26 ;  /* 0x0000001a000a7c82 */ /* 0x000fe20008000000 */
[----:B------:R-:W-:Y:S01]  /*1d90*/  UIADD3 UR23, UPT, UPT, UR23, 0x1, URZ ;  /* 0x0000000117177890 */ /* 0x000fe2000fffe0ff */
[----:B------:R-:W-:Y:S03]  /*1da0*/  UMOV UR6, UR13 ;  /* 0x0000000d00067c82 */ /* 0x000fe60008000000 */
[----:B------:R-:W-:Y:S01]  /*1db0*/  UISETP.NE.AND UP0, UPT, UR23, UR29, UPT ;  /* 0x0000001d1700728c */ /* 0x000fe2000bf05270 */
[----:B------:R1:W-:Y:S08]  /*1dc0*/  UTMALDG.3D [UR8], [UR38], desc[UR40] ;  /* 0x00002808260075b4 */ /* 0x0003f00008011000 */
[----:B------:R-:W-:Y:S05]  /*1dd0*/  BRA.U UP0, `(.L_x_31) ;  /* 0xfffffffd00347547 */ /* 0x000fea000b83ffff */
.L_x_26:
[----:B-1----:R-:W-:Y:S01]  /*1de0*/  LEA R2, R14, UR4, 0x3 ;  /* 0x000000040e027c11 */ /* 0x002fe2000f8e18ff */
[----:B------:R-:W-:Y:S01]  /*1df0*/  NOP ;  /* 0x0000000000007918 */ /* 0x000fe20000000000 */
[----:B--2---:R-:W-:Y:S02]  /*1e00*/  SHF.L.U32 R3, R12, 0x1f, RZ ;  /* 0x0000001f0c037819 */ /* 0x004fe400000006ff */
[----:B------:R-:W-:Y:S02]  /*1e10*/  LEA R4, R14, UR4, 0x4 ;  /* 0x000000040e047c11 */ /* 0x000fe4000f8e20ff */
[----:B------:R-:W1:Y:S02]  /*1e20*/  SYNCS.PHASECHK.TRANS64.TRYWAIT P0, [R2+URZ+0x70], R3 ;  /* 0x00007003020075a7 */ /* 0x000e6400080011ff */
[----:B-1----:R-:W-:Y:S05]  /*1e30*/  @!P0 BRA `(.L_x_32) ;  /* 0x0000005000548947 */ /* 0x002fea0003800000 */
.L_x_101:
[----:B------:R-:W2:Y:S01]  /*1e40*/  LDS.128 R4, [R4+0x100] ;  /* 0x0001000004047984 */ /* 0x000ea20000000c00 */
[----:B---3--:R-:W-:Y:S01]  /*1e50*/  ISETP.GE.AND P0, PT, R60, 0x1, PT ;  /* 0x000000013c00780c */ /* 0x008fe20003f06270 */
[----:B-1----:R-:W-:Y:S01]  /*1e60*/  VIADD R2, R2, 0x80 ;  /* 0x0000008002027836 */ /* 0x002fe20000000000 */
[----:B------:R-:W-:Y:S01]  /*1e70*/  @!PT LDS RZ, [RZ] ;  /* 0x00000000fffff984 */ /* 0x000fe20000000800 */
[----:B------:R-:W-:Y:S01]  /*1e80*/  @!PT LDS RZ, [RZ] ;  /* 0x00000000fffff984 */ /* 0x000fe20000000800 */
[----:B------:R-:W-:Y:S01]  /*1e90*/  @!PT LDS RZ, [RZ] ;  /* 0x00000000fffff984 */ /* 0x000fe20000000800 */
[----:B------:R-:W-:Y:S01]  /*1ea0*/  @!PT LDS RZ, [RZ] ;  /* 0x00000000fffff984 */ /* 0x000fe20000000800 */
[----:B------:R1:W-:Y:S06]  /*1eb0*/  MEMBAR.ALL.CTA ;  /* 0x0000000000007992 */ /* 0x0003ec0000008000 */
[----:B-1----:R-:W1:Y:S01]  /*1ec0*/  FENCE.VIEW.ASYNC.S ;  /* 0x00000000000073c6 */ /* 0x002e620000000000 */
[----:B------:R-:W-:-:S04]  /*1ed0*/  PRMT R2, RZ, 0x654, R2 ;  /* 0x00000654ff027816 */ /* 0x000fc80000000002 */
[----:B-1----:R1:W-:Y:S01]  /*1ee0*/  SYNCS.ARRIVE.TRANS64.RED.A1T0 RZ, [R2+URZ], RZ ;  /* 0x000000ff02ff79a7 */ /* 0x0023e200081004ff */
[----:B--2---:R-:W-:-:S13]  /*1ef0*/  LOP3.LUT P2, RZ, R6, 0x1, RZ, 0xc0, !PT ;  /* 0x0000000106ff7812 */ /* 0x004fda000784c0ff */
[----:B------:R-:W-:Y:S01]  /*1f00*/  @P2 SHF.R.U32.HI R3, RZ, 0x10, R5 ;  /* 0x00000010ff032819 */ /* 0x000fe20000011605 */
[----:B------:R-:W-:Y:S01]  /*1f10*/  VOTEU.ANY UP0, P2 ;  /* 0x0000000000ff7886 */ /* 0x000fe20001000100 */
[----:B------:R-:W-:Y:S02]  /*1f20*/  @P2 MOV R13, R4 ;  /* 0x00000004000d2202 */ /* 0x000fe40000000f00 */
[----:B------:R-:W-:Y:S02]  /*1f30*/  @P2 R2UR.BROADCAST UR5, R3 ;  /* 0x00000000030522ca */ /* 0x000fe400008e0000 */
[----:B------:R-:W-:-:S11]  /*1f40*/  @P2 LOP3.LUT R11, R5, 0xffff, RZ, 0xc0, !PT ;  /* 0x0000ffff050b2812 */ /* 0x000fd600078ec0ff */
[----:B------:R-:W-:Y:S01]  /*1f50*/  @UP0 UMOV UR36, UR5 ;  /* 0x0000000500240c82 */ /* 0x000fe20008000000 */
[----:B-1----:R-:W-:Y:S05]  /*1f60*/  @!P0 BRA `(.L_x_33) ;  /* 0x0000000000b88947 */ /* 0x002fea0003800000 */
[----:B------:R-:W4:Y:S01]  /*1f70*/  LDC.64 R4, c[0x0][0xb18] ;  /* 0x0002c600ff047b82 */ /* 0x000f220000000a00 */
[----:B------:R-:W-:-:S07]  /*1f80*/  ISETP.NE.AND P3, PT, R60, 0x1, PT ;  /* 0x000000013c00780c */ /* 0x000fce0003f65270 */
[----:B------:R-:W1:Y:S08]  /*1f90*/  LDC.64 R6, c[0x0][0xb10] ;  /* 0x0002c400ff067b82 */ /* 0x000e700000000a00 */
[----:B------:R-:W2:Y:S08]  /*1fa0*/  LDC R16, c[0x0][0xb20] ;  /* 0x0002c800ff107b82 */ /* 0x000eb00000000800 */
[----:B------:R-:W3:Y:S01]  /*1fb0*/  LDC R18, c[0x0][0xb0c] ;  /* 0x0002c300ff127b82 */ /* 0x000ee20000000800 */
[----:B----4-:R-:W-:Y:S01]  /*1fc0*/  IMAD.HI.U32 R17, R0, R5, RZ ;  /* 0x0000000500117227 */ /* 0x010fe200078e00ff */
[----:B------:R-:W-:-:S03]  /*1fd0*/  ISETP.NE.AND P0, PT, R4, 0x1, PT ;  /* 0x000000010400780c */ /* 0x000fc60003f05270 */
[----:B------:R-:W-:-:S03]  /*1fe0*/  IMAD.HI.U32 R5, R11, R5, RZ ;  /* 0x000000050b057227 */ /* 0x000fc600078e00ff */
[----:B------:R-:W4:Y:S01]  /*1ff0*/  LDC.64 R2, c[0x0][0xb28] ;  /* 0x0002ca00ff027b82 */ /* 0x000f220000000a00 */
[----:B-1----:R-:W-:-:S04]  /*2000*/  IMAD.HI.U32 R20, R9, R6, RZ ;  /* 0x0000000609147227 */ /* 0x002fc800078e00ff */
[----:B------:R-:W-:Y:S01]  /*2010*/  IMAD.HI.U32 R22, R13, R6, RZ ;  /* 0x000000060d167227 */ /* 0x000fe200078e00ff */
[----:B------:R-:W-:Y:S02]  /*2020*/  SHF.R.U32.HI R20, RZ, R7, R20 ;  /* 0x00000007ff147219 */ /* 0x000fe40000011614 */
[-C--:B--2---:R-:W-:Y:S02]  /*2030*/  SHF.R.U32.HI R17, RZ, R16.reuse, R17 ;  /* 0x00000010ff117219 */ /* 0x084fe40000011611 */
[----:B------:R-:W-:Y:S02]  /*2040*/  SHF.R.U32.HI R16, RZ, R16, R5 ;  /* 0x00000010ff107219 */ /* 0x000fe40000011605 */
[----:B------:R-:W-:Y:S02]  /*2050*/  SEL R17, R0, R17, !P0 ;  /* 0x0000001100117207 */ /* 0x000fe40004000000 */
[----:B------:R-:W-:Y:S02]  /*2060*/  SHF.R.U32.HI R22, RZ, R7, R22 ;  /* 0x00000007ff167219 */ /* 0x000fe40000011616 */
[----:B---3--:R-:W-:-:S02]  /*2070*/  ISETP.NE.AND P1, PT, R18, 0x1, PT ;  /* 0x000000011200780c */ /* 0x008fc40003f25270 */
[----:B------:R-:W-:Y:S02]  /*2080*/  SEL R5, R11, R16, !P0 ;  /* 0x000000100b057207 */ /* 0x000fe40004000000 */
[----:B------:R-:W-:Y:S02]  /*2090*/  SEL R19, R9, R20, !P1 ;  /* 0x0000001409137207 */ /* 0x000fe40004800000 */
[----:B------:R-:W-:Y:S01]  /*20a0*/  SEL R7, R13, R22, !P1 ;  /* 0x000000160d077207 */ /* 0x000fe20004800000 */
[----:B----4-:R-:W-:-:S04]  /*20b0*/  IMAD.HI.U32 R20, R17, R2, RZ ;  /* 0x0000000211147227 */ /* 0x010fc800078e00ff */
        /* <DEDUP_REMOVED lines=10> */
[----:B------:R-:W-:-:S04]  /*2160*/  @!P0 IMAD.HI.U32 R16, R7, R2, RZ ;  /* 0x0000000207108227 */ /* 0x000fc800078e00ff */
[----:B------:R-:W-:Y:S01]  /*2170*/  IMAD.MOV R2, RZ, RZ, -R6 ;  /* 0x000000ffff027224 */ /* 0x000fe200078e0a06 */
[----:B------:R-:W-:-:S03]  /*2180*/  @!P0 SHF.R.U32.HI R16, RZ, R3, R16 ;  /* 0x00000003ff108219 */ /* 0x000fc60000011610 */
[----:B------:R-:W-:Y:S01]  /*2190*/  IMAD R2, R60, R2, R5 ;  /* 0x000000023c027224 */ /* 0x000fe200078e0205 */
        /* <DEDUP_REMOVED lines=11> */
.L_x_33:
[----:B------:R-:W1:Y:S02]  /*2250*/  LDCU UR5, c[0x0][0xb30] ;  /* 0x00016600ff0577ac */ /* 0x000e640008000800 */
[----:B-1----:R-:W-:-:S09]  /*2260*/  UISETP.NE.AND UP0, UPT, UR5, 0x1, UPT ;  /* 0x000000010500788c */ /* 0x002fd2000bf05270 */
[----:B------:R-:W-:Y:S05]  /*2270*/  BRA.U UP0, `(.L_x_34) ;  /* 0x0000000100407547 */ /* 0x000fea000b800000 */
[----:B------:R-:W1:Y:S08]  /*2280*/  LDC.64 R4, c[0x0][0xb10] ;  /* 0x0002c400ff047b82 */ /* 0x000e700000000a00 */
[----:B------:R-:W2:Y:S08]  /*2290*/  LDC.64 R2, c[0x0][0xb18] ;  /* 0x0002c600ff027b82 */ /* 0x000eb00000000a00 */
[----:B------:R-:W3:Y:S08]  /*22a0*/  LDC R6, c[0x0][0xb20] ;  /* 0x0002c800ff067b82 */ /* 0x000ef00000000800 */
[----:B------:R-:W4:Y:S01]  /*22b0*/  LDC R16, c[0x0][0xb0c] ;  /* 0x0002c300ff107b82 */ /* 0x000f220000000800 */
[----:B-1----:R-:W-:-:S05]  /*22c0*/  IMAD.HI.U32 R4, R13, R4, RZ ;  /* 0x000000040d047227 */ /* 0x002fca00078e00ff */
[----:B------:R-:W-:Y:S01]  /*22d0*/  SHF.R.U32.HI R4, RZ, R5, R4 ;  /* 0x00000005ff047219 */ /* 0x000fe20000011604 */
[----:B--2---:R-:W-:Y:S01]  /*22e0*/  IMAD.HI.U32 R3, R11, R3, RZ ;  /* 0x000000030b037227 */ /* 0x004fe200078e00ff */
[----:B------:R-:W-:-:S04]  /*22f0*/  ISETP.NE.AND P0, PT, R2, 0x1, PT ;  /* 0x000000010200780c */ /* 0x000fc80003f05270 */
[----:B---3--:R-:W-:-:S04]  /*2300*/  SHF.R.U32.HI R6, RZ, R6, R3 ;  /* 0x00000006ff067219 */ /* 0x008fc80000011603 */
[----:B------:R-:W-:Y:S02]  /*2310*/  SEL R3, R11, R6, !P0 ;  /* 0x000000060b037207 */ /* 0x000fe40004000000 */
[----:B----4-:R-:W-:-:S04]  /*2320*/  ISETP.NE.AND P1, PT, R16, 0x1, PT ;  /* 0x000000011000780c */ /* 0x010fc80003f25270 */
[----:B------:R-:W-:-:S05]  /*2330*/  SEL R4, R13, R4, !P1 ;  /* 0x000000040d047207 */ /* 0x000fca0004800000 */
[----:B------:R-:W-:Y:S02]  /*2340*/  IMAD.IADD R5, R3, 0x1, -R4 ;  /* 0x0000000103057824 */ /* 0x000fe400078e0a04 */
[----:B------:R-:W-:Y:S02]  /*2350*/  IMAD.IADD R3, R4, 0x1, -R3 ;  /* 0x0000000104037824 */ /* 0x000fe400078e0a03 */
[----:B------:R-:W-:Y:S02]  /*2360*/  IMAD R13, R5, R16, R13 ;  /* 0x00000010050d7224 */ /* 0x000fe400078e020d */
[----:B------:R-:W-:-:S07]  /*2370*/  IMAD R11, R3, R2, R11 ;  /* 0x00000002030b7224 */ /* 0x000fce00078e020b */
.L_x_34:
[----:B------:R-:W-:Y:S01]  /*2380*/  VIADD R14, R14, 0x1 ;  /* 0x000000010e0e7836 */ /* 0x000fe20000000000 */
[----:B------:R-:W-:Y:S01]  /*2390*/  PLOP3.LUT P1, PT, PT, PT, PT, 0x80, 0x8 ;  /* 0x000000000008781c */ /* 0x000fe20003f2f070 */
[----:B------:R-:W-:Y:S02]  /*23a0*/  IMAD.IADD R139, R13, 0x1, R138 ;  /* 0x000000010d8b7824 */ /* 0x000fe400078e028a */
[----:B------:R-:W-:Y:S01]  /*23b0*/  IMAD.IADD R137, R11, 0x1, R136 ;  /* 0x000000010b897824 */ /* 0x000fe200078e0288 */
[----:B------:R-:W-:-:S04]  /*23c0*/  ISETP.NE.AND P0, PT, R14, 0x2, PT ;  /* 0x000000020e00780c */ /* 0x000fc80003f05270 */
[----:B------:R-:W-:Y:S02]  /*23d0*/  SEL R3, RZ, 0x1, P0 ;  /* 0x00000001ff037807 */ /* 0x000fe40000000000 */
[----:B------:R-:W-:Y:S02]  /*23e0*/  SEL R14, R14, RZ, P0 ;  /* 0x000000ff0e0e7207 */ /* 0x000fe40000000000 */
[----:B------:R-:W-:Y:S01]  /*23f0*/  LOP3.LUT R12, R12, R3, RZ, 0x3c, !PT ;  /* 0x000000030c0c7212 */ /* 0x000fe200078e3cff */
[----:B------:R-:W-:Y:S06]  /*2400*/  @P2 BRA `(.L_x_35) ;  /* 0xfffffff000402947 */ /* 0x000fec000383ffff */
[----:B------:R-:W-:Y:S01]  /*2410*/  UIADD3 UR4, UPT, UPT, UR4, 0x28, URZ ;  /* 0x0000002804047890 */ /* 0x000fe2000fffe0ff */
[----:B------:R-:W-:-:S03]  /*2420*/  SHF.L.U32 R3, R15, 0x1f, RZ ;  /* 0x0000001f0f037819 */ /* 0x000fc600000006ff */
[----:B------:R-:W-:-:S09]  /*2430*/  ULEA UR5, UR13, UR4, 0x3 ;  /* 0x000000040d057291 */ /* 0x000fd2000f8e18ff */
[----:B------:R-:W1:Y:S02]  /*2440*/  SYNCS.PHASECHK.TRANS64.TRYWAIT P0, [UR5], R3 ;  /* 0x00000003ff0075a7 */ /* 0x000e640008001105 */
[----:B-1----:R-:W-:Y:S05]  /*2450*/  @!P0 BRA `(.L_x_36) ;  /* 0x0000004800e08947 */ /* 0x002fea0003800000 */
.L_x_103:
[----:B------:R-:W-:-:S04]  /*2460*/  UIADD3 UR6, UPT, UPT, UR13, 0x1, URZ ;  /* 0x000000010d067890 */ /* 0x000fc8000fffe0ff */
[----:B------:R-:W-:-:S04]  /*2470*/  UISETP.NE.AND UP0, UPT, UR6, 0x5, UPT ;  /* 0x000000050600788c */ /* 0x000fc8000bf05270 */
[----:B------:R-:W-:Y:S02]  /*2480*/  USEL UR7, URZ, 0x1, UP0 ;  /* 0x00000001ff077887 */ /* 0x000fe40008000000 */
[----:B------:R-:W-:-:S04]  /*2490*/  USEL UR6, UR6, URZ, UP0 ;  /* 0x000000ff06067287 */ /* 0x000fc80008000000 */
[----:B------:R-:W-:Y:S01]  /*24a0*/  ULEA UR5, UR6, UR4, 0x3 ;  /* 0x0000000406057291 */ /* 0x000fe2000f8e18ff */
[----:B------:R-:W-:-:S04]  /*24b0*/  LOP3.LUT R2, R15, UR7, RZ, 0x3c, !PT ;  /* 0x000000070f027c12 */ /* 0x000fc8000f8e3cff */
[----:B-1----:R-:W-:-:S04]  /*24c0*/  SHF.L.U32 R3, R2, 0x1f, RZ ;  /* 0x0000001f02037819 */ /* 0x002fc800000006ff */
[----:B------:R-:W1:Y:S02]  /*24d0*/  SYNCS.PHASECHK.TRANS64.TRYWAIT P0, [UR5], R3 ;  /* 0x00000003ff0075a7 */ /* 0x000e640008001105 */
[----:B-1----:R-:W-:Y:S05]  /*24e0*/  @!P0 BRA `(.L_x_37) ;  /* 0x0000004800d48947 */ /* 0x002fea0003800000 */
.L_x_105:
        /* <DEDUP_REMOVED lines=9> */
.L_x_107:
        /* <DEDUP_REMOVED lines=9> */
.L_x_109:
[----:B------:R-:W-:-:S04]  /*2610*/  UIADD3 UR6, UPT, UPT, UR6, 0x1, URZ ;  /* 0x0000000106067890 */ /* 0x000fc8000fffe0ff */
[----:B------:R-:W-:-:S04]  /*2620*/  UISETP.NE.AND UP0, UPT, UR6, 0x5, UPT ;  /* 0x000000050600788c */ /* 0x000fc8000bf05270 */
[----:B------:R-:W-:Y:S02]  /*2630*/  USEL UR5, URZ, 0x1, UP0 ;  /* 0x00000001ff057887 */ /* 0x000fe40008000000 */
[----:B------:R-:W-:-:S04]  /*2640*/  USEL UR6, UR6, URZ, UP0 ;  /* 0x000000ff06067287 */ /* 0x000fc80008000000 */
[----:B------:R-:W-:Y:S01]  /*2650*/  ULEA UR6, UR6, UR4, 0x3 ;  /* 0x0000000406067291 */ /* 0x000fe2000f8e18ff */
[----:B-1----:R-:W-:-:S04]  /*2660*/  LOP3.LUT R3, R2, UR5, RZ, 0x3c, !PT ;  /* 0x0000000502037c12 */ /* 0x002fc8000f8e3cff */
[----:B------:R-:W-:Y:S01]  /*2670*/  SHF.L.U32 R3, R3, 0x1f, RZ ;  /* 0x0000001f03037819 */ /* 0x000fe200000006ff */
[----:B----4-:R-:W-:-:S07]  /*2680*/  IMAD.U32 R0, RZ, RZ, UR6 ;  /* 0x00000006ff007e24 */ /* 0x010fce000f8e00ff */
.L_x_40:
[----:B-1----:R1:W2:Y:S02]  /*2690*/  SYNCS.PHASECHK.TRANS64.TRYWAIT P0, [R0+URZ], R3 ;  /* 0x00000003000075a7 */ /* 0x0022a400080011ff */
[----:B--2---:R-:W-:Y:S05]  /*26a0*/  @!P0 NANOSLEEP.SYNCS 0x989680 ;  /* 0x009896800000895d */ /* 0x004fea0003900000 */
[----:B------:R-:W2:Y:S02]  /*26b0*/  @!P0 SYNCS.PHASECHK.TRANS64 P0, [R0+URZ], R3 ;  /* 0x00000003000085a7 */ /* 0x000ea400080010ff */
[----:B--2---:R-:W-:Y:S05]  /*26c0*/  @P0 EXIT ;  /* 0x000000000000094d */ /* 0x004fea0003800000 */
[----:B------:R-:W-:Y:S05]  /*26d0*/  BRA `(.L_x_40) ;  /* 0xfffffffc00ec7947 */ /* 0x000fea000383ffff */
.L_x_17:
[----:B------:R-:W-:-:S04]  /*26e0*/  UISETP.NE.AND UP1, UPT, UR37, URZ, UPT ;  /* 0x000000ff2500728c */ /* 0x000fc8000bf25270 */
[----:B------:R-:W-:-:S09]  /*26f0*/  UISETP.NE.OR UP1, UPT, UR8, 0x1, UP1 ;  /* 0x000000010800788c */ /* 0x000fd20008f25670 */
[----:B------:R-:W-:Y:S05]  /*2700*/  BRA.U UP1, `(.L_x_41) ;  /* 0x0000000501487547 */ /* 0x000fea000b800000 */
[----:B------:R-:W-:Y:S01]  /*2710*/  ISETP.NE.AND P2, PT, R2, RZ, PT ;  /* 0x000000ff0200720c */ /* 0x000fe20003f45270 */
[----:B------:R-:W-:Y:S01]  /*2720*/  IMAD.MOV.U32 R12, RZ, RZ, 0x1 ;  /* 0x00000001ff0c7424 */ /* 0x000fe200078e00ff */
[----:B------:R-:W-:Y:S02]  /*2730*/  CS2R R10, SRZ ;  /* 0x00000000000a7805 */ /* 0x000fe4000001ff00 */
[----:B------:R-:W-:Y:S01]  /*2740*/  CS2R R8, SRZ ;  /* 0x0000000000087805 */ /* 0x000fe2000001ff00 */
[----:B------:R-:W-:Y:S01]  /*2750*/  UMOV UR4, 0x400 ;  /* 0x0000040000047882 */ /* 0x000fe20000000000 */
[----:B------:R-:W-:Y:S01]  /*2760*/  UMOV UR6, URZ ;  /* 0x000000ff00067c82 */ /* 0x000fe20008000000 */
[----:B------:R-:W-:-:S12]  /*2770*/  ULEA UR37, UR37, UR4, 0x18 ;  /* 0x0000000425257291 */ /* 0x000fd8000f8ec0ff */
.L_x_45:
[----:B------:R-:W-:Y:S02]  /*2780*/  LEA R0, R8, UR37, 0x3 ;  /* 0x0000002508007c11 */ /* 0x000fe4000f8e18ff */
[----:B------:R-:W-:-:S03]  /*2790*/  SHF.L.U32 R5, R9, 0x1f, RZ ;  /* 0x0000001f09057819 */ /* 0x000fc600000006ff */
[----:B------:R-:W-:Y:S01]  /*27a0*/  VIADD R4, R0, 0xe0 ;  /* 0x000000e000047836 */ /* 0x000fe20000000000 */
[----:B------:R-:W1:Y:S02]  /*27b0*/  SYNCS.PHASECHK.TRANS64.TRYWAIT P0, [R0+URZ+0xd0], R5 ;  /* 0x0000d005000075a7 */ /* 0x000e6400080011ff */
[----:B-1----:R-:W-:Y:S05]  /*27c0*/  @!P0 BRA `(.L_x_42) ;  /* 0x0000004800648947 */ /* 0x002fea0003800000 */
.L_x_110:
[----:B------:R-:W-:Y:S01]  /*27d0*/  ULEA UR5, UR6, UR37, 0x3 ;  /* 0x0000002506057291 */ /* 0x000fe2000f8e18ff */
[----:B------:R-:W-:Y:S02]  /*27e0*/  PRMT R4, RZ, 0x654, R4 ;  /* 0x00000654ff047816 */ /* 0x000fe40000000004 */
[----:B-1----:R-:W-:Y:S01]  /*27f0*/  SHF.L.U32 R5, R12, 0x1f, RZ ;  /* 0x0000001f0c057819 */ /* 0x002fe200000006ff */
[----:B------:R-:W-:Y:S01]  /*2800*/  UIADD3 UR4, UPT, UPT, UR5, 0x70, URZ ;  /* 0x0000007005047890 */ /* 0x000fe2000fffe0ff */
[----:B------:R1:W-:Y:S05]  /*2810*/  SYNCS.ARRIVE.TRANS64.RED.A1T0 RZ, [R4+URZ], RZ ;  /* 0x000000ff04ff79a7 */ /* 0x0003ea00081004ff */
[----:B------:R-:W-:Y:S01]  /*2820*/  IMAD.U32 R7, RZ, RZ, UR4 ;  /* 0x00000004ff077e24 */ /* 0x000fe2000f8e00ff */
[----:B------:R-:W2:Y:S04]  /*2830*/  SYNCS.PHASECHK.TRANS64.TRYWAIT P0, [UR5+0x80], R5 ;  /* 0x00008005ff0075a7 */ /* 0x000ea80008001105 */
[----:B------:R-:W-:Y:S01]  /*2840*/  PRMT R6, R2, 0x654, R7 ;  /* 0x0000065402067816 */ /* 0x000fe20000000007 */
[----:B-1----:R-:W-:Y:S01]  /*2850*/  @!P2 IMAD.MOV.U32 R4, RZ, RZ, 0x10 ;  /* 0x00000010ff04a424 */ /* 0x002fe200078e00ff */
[----:B--2---:R-:W-:Y:S06]  /*2860*/  @!P0 BRA `(.L_x_43) ;  /* 0x0000004800508947 */ /* 0x004fec0003800000 */
.L_x_112:
[----:B------:R-:W-:Y:S01]  /*2870*/  ULEA UR4, UR6, UR37, 0x4 ;  /* 0x0000002506047291 */ /* 0x000fe2000f8e20ff */
[----:B------:R-:W-:Y:S01]  /*2880*/  SEL R3, R6, R3, !P2 ;  /* 0x0000000306037207 */ /* 0x000fe20005000000 */
[----:B------:R-:W-:Y:S01]  /*2890*/  UIADD3 UR5, UPT, UPT, UR5, 0x70, URZ ;  /* 0x0000007005057890 */ /* 0x000fe2000fffe0ff */
[----:B-1----:R-:W-:Y:S01]  /*28a0*/  LEA R0, R11, UR37, 0x3 ;  /* 0x000000250b007c11 */ /* 0x002fe2000f8e18ff */
[----:B------:R-:W-:Y:S01]  /*28b0*/  UIADD3 UR4, UPT, UPT, UR4, 0x100, URZ ;  /* 0x0000010004047890 */ /* 0x000fe2000fffe0ff */
[----:B------:R-:W-:Y:S01]  /*28c0*/  SHF.L.U32 R5, R10, 0x1f, RZ ;  /* 0x0000001f0a057819 */ /* 0x000fe200000006ff */
[----:B------:R1:W-:Y:S01]  /*28d0*/  @!P2 SYNCS.ARRIVE.TRANS64.RED RZ, [R3+URZ], R4 ;  /* 0x0000000403ffa9a7 */ /* 0x0003e200080004ff */
[----:B------:R-:W-:Y:S01]  /*28e0*/  UIADD3 UR6, UPT, UPT, UR6, 0x1, URZ ;  /* 0x0000000106067890 */ /* 0x000fe2000fffe0ff */
[----:B------:R-:W-:-:S03]  /*28f0*/  VIADD R8, R8, 0x1 ;  /* 0x0000000108087836 */ /* 0x000fc60000000000 */
[----:B------:R-:W-:Y:S02]  /*2900*/  UISETP.NE.AND UP0, UPT, UR6, 0x2, UPT ;  /* 0x000000020600788c */ /* 0x000fe4000bf05270 */
[----:B------:R-:W-:Y:S06]  /*2910*/  UGETNEXTWORKID.BROADCAST [UR4], [UR5] ;  /* 0x00000000040073ca */ /* 0x000fec0008000100 */
[----:B------:R-:W-:Y:S01]  /*2920*/  USEL UR4, URZ, 0x1, UP0 ;  /* 0x00000001ff047887 */ /* 0x000fe20008000000 */
[----:B------:R-:W-:Y:S01]  /*2930*/  ISETP.NE.AND P0, PT, R8, 0x2, PT ;  /* 0x000000020800780c */ /* 0x000fe20003f05270 */
[----:B------:R-:W-:Y:S01]  /*2940*/  USEL UR6, UR6, URZ, UP0 ;  /* 0x000000ff06067287 */ /* 0x000fe20008000000 */
[----:B------:R-:W2:Y:S03]  /*2950*/  SYNCS.PHASECHK.TRANS64.TRYWAIT P1, [R0+URZ+0x70], R5 ;  /* 0x00007005000075a7 */ /* 0x000ea600080211ff */
[----:B------:R-:W-:Y:S01]  /*2960*/  LOP3.LUT R12, R12, UR4, RZ, 0x3c, !PT ;  /* 0x000000040c0c7c12 */ /* 0x000fe2000f8e3cff */
[----:B-12---:R-:W-:Y:S07]  /*2970*/  @!P1 BRA `(.L_x_44) ;  /* 0x0000004800249947 */ /* 0x006fee0003800000 */
.L_x_113:
[C---:B------:R-:W-:Y:S01]  /*2980*/  LEA R4, R11.reuse, UR37, 0x4 ;  /* 0x000000250b047c11 */ /* 0x040fe2000f8e20ff */
[----:B-1----:R-:W-:Y:S01]  /*2990*/  VIADD R0, R0, 0x80 ;  /* 0x0000008000007836 */ /* 0x002fe20000000000 */
[----:B------:R-:W-:Y:S01]  /*29a0*/  SEL R8, R8, RZ, P0 ;  /* 0x000000ff08087207 */ /* 0x000fe20000000000 */
[----:B------:R-:W-:-:S03]  /*29b0*/  VIADD R11, R11, 0x1 ;  /* 0x000000010b0b7836 */ /* 0x000fc60000000000 */
[----:B------:R-:W1:Y:S01]  /*29c0*/  LDS.128 R4, [R4+0x100] ;  /* 0x0001000004047984 */ /* 0x000e620000000c00 */
[----:B------:R-:W-:Y:S02]  /*29d0*/  PRMT R0, RZ, 0x654, R0 ;  /* 0x00000654ff007816 */ /* 0x000fe40000000000 */
[C---:B------:R-:W-:Y:S01]  /*29e0*/  ISETP.NE.AND P1, PT, R11.reuse, 0x2, PT ;  /* 0x000000020b00780c */ /* 0x040fe20003f25270 */
[----:B------:R-:W-:Y:S01]  /*29f0*/  @!PT LDS RZ, [RZ] ;  /* 0x00000000fffff984 */ /* 0x000fe20000000800 */
[----:B------:R-:W-:Y:S01]  /*2a00*/  @!PT LDS RZ, [RZ] ;  /* 0x00000000fffff984 */ /* 0x000fe20000000800 */
[----:B------:R-:W-:Y:S01]  /*2a10*/  @!PT LDS RZ, [RZ] ;  /* 0x00000000fffff984 */ /* 0x000fe20000000800 */
[----:B------:R-:W-:Y:S01]  /*2a20*/  @!PT LDS RZ, [RZ] ;  /* 0x00000000fffff984 */ /* 0x000fe20000000800 */
[----:B------:R2:W-:Y:S06]  /*2a30*/  MEMBAR.ALL.CTA ;  /* 0x0000000000007992 */ /* 0x0005ec0000008000 */
[----:B--2---:R-:W2:Y:S01]  /*2a40*/  FENCE.VIEW.ASYNC.S ;  /* 0x00000000000073c6 */ /* 0x004ea20000000000 */
[----:B------:R-:W-:Y:S01]  /*2a50*/  SEL R11, R11, RZ, P1 ;  /* 0x000000ff0b0b7207 */ /* 0x000fe20000800000 */
[----:B--2---:R2:W-:Y:S01]  /*2a60*/  SYNCS.ARRIVE.TRANS64.RED.A1T0 RZ, [R0+URZ], RZ ;  /* 0x000000ff00ff79a7 */ /* 0x0045e200081004ff */
[----:B-1----:R-:W-:-:S02]  /*2a70*/  LOP3.LUT P3, RZ, R6, 0x1, RZ, 0xc0, !PT ;  /* 0x0000000106ff7812 */ /* 0x002fc4000786c0ff */
[----:B------:R-:W-:-:S04]  /*2a80*/  SEL R5, RZ, 0x1, P1 ;  /* 0x00000001ff057807 */ /* 0x000fc80000800000 */
[----:B------:R-:W-:Y:S02]  /*2a90*/  LOP3.LUT R10, R10, R5, RZ, 0x3c, !PT ;  /* 0x000000050a0a7212 */ /* 0x000fe400078e3cff */
[----:B--2---:R-:W-:-:S04]  /*2aa0*/  SEL R0, RZ, 0x1, P0 ;  /* 0x00000001ff007807 */ /* 0x004fc80000000000 */
[----:B------:R-:W-:Y:S01]  /*2ab0*/  LOP3.LUT R9, R9, R0, RZ, 0x3c, !PT ;  /* 0x0000000009097212 */ /* 0x000fe200078e3cff */
[----:B------:R-:W-:Y:S06]  /*2ac0*/  @P3 BRA `(.L_x_45) ;  /* 0xfffffffc002c3947 */ /* 0x000fec000383ffff */
[----:B------:R-:W-:Y:S01]  /*2ad0*/  ULEA UR5, UR6, UR37, 0x3 ;  /* 0x0000002506057291 */ /* 0x000fe2000f8e18ff */
[----:B------:R-:W-:-:S08]  /*2ae0*/  SHF.L.U32 R3, R12, 0x1f, RZ ;  /* 0x0000001f0c037819 */ /* 0x000fd000000006ff */
[----:B------:R-:W1:Y:S02]  /*2af0*/  SYNCS.PHASECHK.TRANS64 P0, [UR5+0x80], R3 ;  /* 0x00008003ff0075a7 */ /* 0x000e640008001005 */
[----:B-1----:R-:W-:Y:S05]  /*2b00*/  @P0 BRA `(.L_x_46) ;  /* 0x0000000000080947 */ /* 0x002fea0003800000 */
[----:B------:R-:W1:Y:S02]  /*2b10*/  SYNCS.PHASECHK.TRANS64.TRYWAIT P0, [UR5+0x80], R3 ;  /* 0x00008003ff0075a7 */ /* 0x000e640008001105 */
[----:B-1----:R-:W-:Y:S05]  /*2b20*/  @!P0 BRA `(.L_x_47) ;  /* 0x0000004400cc8947 */ /* 0x002fea0003800000 */
.L_x_46:
[----:B------:R-:W-:-:S04]  /*2b30*/  UIADD3 UR4, UPT, UPT, UR6, 0x1, URZ ;  /* 0x0000000106047890 */ /* 0x000fc8000fffe0ff */
[----:B------:R-:W-:-:S04]  /*2b40*/  UISETP.NE.AND UP0, UPT, UR4, 0x2, UPT ;  /* 0x000000020400788c */ /* 0x000fc8000bf05270 */
[----:B------:R-:W-:Y:S02]  /*2b50*/  USEL UR7, URZ, 0x1, UP0 ;  /* 0x00000001ff077887 */ /* 0x000fe40008000000 */
[----:B------:R-:W-:-:S04]  /*2b60*/  USEL UR4, UR4, URZ, UP0 ;  /* 0x000000ff04047287 */ /* 0x000fc80008000000 */
[----:B------:R-:W-:Y:S01]  /*2b70*/  ULEA UR4, UR4, UR37, 0x3 ;  /* 0x0000002504047291 */ /* 0x000fe2000f8e18ff */
[----:B-1----:R-:W-:-:S04]  /*2b80*/  LOP3.LUT R3, R12, UR7, RZ, 0x3c, !PT ;  /* 0x000000070c037c12 */ /* 0x002fc8000f8e3cff */
[----:B------:R-:W-:-:S04]  /*2b90*/  SHF.L.U32 R0, R3, 0x1f, RZ ;  /* 0x0000001f03007819 */ /* 0x000fc800000006ff */
[----:B------:R-:W1:Y:S02]  /*2ba0*/  SYNCS.PHASECHK.TRANS64 P0, [UR4+0x80], R0 ;  /* 0x00008000ff0075a7 */ /* 0x000e640008001004 */
[----:B-1----:R-:W-:Y:S05]  /*2bb0*/  @P0 EXIT ;  /* 0x000000000000094d */ /* 0x002fea0003800000 */
[----:B------:R-:W-:Y:S02]  /*2bc0*/  SHF.L.U32 R3, R3, 0x1f, RZ ;  /* 0x0000001f03037819 */ /* 0x000fe400000006ff */
[----:B------:R-:W-:-:S07]  /*2bd0*/  MOV R0, UR4 ;  /* 0x0000000400007c02 */ /* 0x000fce0008000f00 */
.L_x_48:
[----:B-1----:R1:W2:Y:S02]  /*2be0*/  SYNCS.PHASECHK.TRANS64.TRYWAIT P0, [R0+URZ+0x80], R3 ;  /* 0x00008003000075a7 */ /* 0x0022a400080011ff */
[----:B--2---:R-:W-:Y:S05]  /*2bf0*/  @!P0 NANOSLEEP.SYNCS 0x989680 ;  /* 0x009896800000895d */ /* 0x004fea0003900000 */
[----:B------:R-:W2:Y:S02]  /*2c00*/  @!P0 SYNCS.PHASECHK.TRANS64 P0, [R0+URZ+0x80], R3 ;  /* 0x00008003000085a7 */ /* 0x000ea400080010ff */
[----:B--2---:R-:W-:Y:S05]  /*2c10*/  @P0 EXIT ;  /* 0x000000000000094d */ /* 0x004fea0003800000 */
[----:B------:R-:W-:Y:S05]  /*2c20*/  BRA `(.L_x_48) ;  /* 0xfffffffc00ec7947 */ /* 0x000fea000383ffff */
.L_x_41:
[----:B------:R-:W-:-:S09]  /*2c30*/  UISETP.NE.AND UP1, UPT, UR8, URZ, UPT ;  /* 0x000000ff0800728c */ /* 0x000fd2000bf25270 */
[----:B------:R-:W-:Y:S05]  /*2c40*/  BRA.U UP1, `(.L_x_49) ;  /* 0x0000001101387547 */ /* 0x000fea000b800000 */
[----:B------:R-:W-:Y:S01]  /*2c50*/  UMOV UR4, 0x40 ;  /* 0x0000004000047882 */ /* 0x000fe20000000000 */
[----:B------:R-:W-:Y:S01]  /*2c60*/  NOP ;  /* 0x0000000000007918 */ /* 0x000fe20000000000 */
[----:B------:R-:W-:Y:S01]  /*2c70*/  ULEA UR4, UR37, UR4, 0x18 ;  /* 0x0000000425047291 */ /* 0x000fe2000f8ec0ff */
[----:B------:R-:W-:Y:S02]  /*2c80*/  UMOV UR5, 0x400 ;  /* 0x0000040000057882 */ /* 0x000fe40000000000 */
[----:B------:R-:W-:-:S06]  /*2c90*/  ULEA UR37, UR37, UR5, 0x18 ;  /* 0x0000000525257291 */ /* 0x000fcc000f8ec0ff */
[----:B------:R-:W1:Y:S02]  /*2ca0*/  LDS.U8 R0, [UR4+0x1c] ;  /* 0x00001c04ff007984 */ /* 0x000e640008000000 */
[----:B-1----:R-:W-:-:S13]  /*2cb0*/  ISETP.NE.AND P0, PT, R0, RZ, PT ;  /* 0x000000ff0000720c */ /* 0x002fda0003f05270 */
[----:B------:R-:W-:Y:S05]  /*2cc0*/  @P0 BRA `(.L_x_50) ;  /* 0x0000000000580947 */ /* 0x000fea0003800000 */
[----:B------:R-:W-:-:S13]  /*2cd0*/  ELECT P0, URZ, PT ;  /* 0x0000000000ff782f */ /* 0x000fda0003800000 */
[----:B------:R-:W-:Y:S05]  /*2ce0*/  @!P0 BRA `(.L_x_51) ;  /* 0x0000000000608947 */ /* 0x000fea0003800000 */
[----:B------:R-:W-:Y:S01]  /*2cf0*/  UMOV UR5, 0x10 ;  /* 0x0000001000057882 */ /* 0x000fe20000000000 */
[----:B------:R-:W-:Y:S01]  /*2d00*/  HFMA2 R0, -RZ, RZ, 0, 5.9604644775390625e-08 ;  /* 0x00000001ff007431 */ /* 0x000fe200000001ff */
[----:B------:R-:W-:-:S03]  /*2d10*/  MOV R2, 0xffff ;  /* 0x0000ffff00027802 */ /* 0x000fc60000000f00 */
[----:B------:R-:W-:Y:S04]  /*2d20*/  DEPBAR.LE SB1, 0x36 ;  /* 0x00009d800000791a */ /* 0x000fe80000000000 */
[----:B------:R-:W1:Y:S02]  /*2d30*/  UTCATOMSWS.FIND_AND_SET.ALIGN UP0, UR5, UR5 ;  /* 0x00000005000575e3 */ /* 0x000e640008000800 */
[----:B-1----:R-:W-:Y:S01]  /*2d40*/  MOV R3, UR5 ;  /* 0x0000000500037c02 */ /* 0x002fe20008000f00 */
[----:B------:R-:W-:Y:S06]  /*2d50*/  BRA.U UP0, `(.L_x_52) ;  /* 0x0000000100187547 */ /* 0x000fec000b800000 */
.L_x_53:
[----:B------:R-:W-:Y:S05]  /*2d60*/  NANOSLEEP 0x64 ;  /* 0x000000640000795d */ /* 0x000fea0003800000 */
[----:B------:R-:W-:-:S05]  /*2d70*/  UMOV UR5, 0x10 ;  /* 0x0000001000057882 */ /* 0x000fca0000000000 */
[----:B------:R-:W-:Y:S04]  /*2d80*/  DEPBAR.LE SB1, 0x36 ;  /* 0x00009d800000791a */ /* 0x000fe80000000000 */
[----:B------:R-:W1:Y:S02]  /*2d90*/  UTCATOMSWS.FIND_AND_SET.ALIGN UP0, UR5, UR5 ;  /* 0x00000005000575e3 */ /* 0x000e640008000800 */
[----:B-1----:R-:W-:Y:S01]  /*2da0*/  MOV R3, UR5 ;  /* 0x0000000500037c02 */ /* 0x002fe20008000f00 */
[----:B------:R-:W-:Y:S05]  /*2db0*/  BRA.U !UP0, `(.L_x_53) ;  /* 0xfffffffd08e87547 */ /* 0x000fea000b83ffff */
.L_x_52:
[-C--:B------:R-:W-:Y:S02]  /*2dc0*/  SHF.L.U32 R2, R2, R3.reuse, RZ ;  /* 0x0000000302027219 */ /* 0x080fe400000006ff */
[----:B------:R-:W-:Y:S01]  /*2dd0*/  SHF.L.U32 R0, R0, R3, RZ ;  /* 0x0000000300007219 */ /* 0x000fe200000006ff */
[----:B------:R-:W-:Y:S02]  /*2de0*/  IMAD.SHL.U32 R3, R3, 0x20, RZ ;  /* 0x0000002003037824 */ /* 0x000fe400078e00ff */
[----:B------:R1:W-:Y:S04]  /*2df0*/  ATOMS.OR RZ, [UR4+0x14], R2 ;  /* 0x00001402ffff798c */ /* 0x0003e8000b000004 */
[----:B------:R1:W-:Y:S04]  /*2e00*/  ATOMS.OR RZ, [UR4+0x18], R0 ;  /* 0x00001800ffff798c */ /* 0x0003e8000b000004 */
[----:B------:R1:W-:Y:S01]  /*2e10*/  STS [UR37+0x120], R3 ;  /* 0x00012003ff007988 */ /* 0x0003e20008000825 */
[----:B------:R-:W-:Y:S05]  /*2e20*/  BRA `(.L_x_51) ;  /* 0x0000000000107947 */ /* 0x000fea0003800000 */
.L_x_50:
[----:B------:R-:W-:Y:S02]  /*2e30*/  MOV R0, 0xffffffff ;  /* 0xffffffff00007802 */ /* 0x000fe40000000f00 */
[----:B------:R-:W-:-:S03]  /*2e40*/  MOV R2, 0x2e70 ;  /* 0x00002e7000027802 */ /* 0x000fc60000000f00 */
[----:B------:R1:W-:Y:S04]  /*2e50*/  STS [UR37+0x120], R0 ;  /* 0x00012000ff007988 */ /* 0x0003e80008000825 */
[----:B-1-3-5:R-:W-:Y:S05]  /*2e60*/  CALL.REL.NOINC `($__internal_1_$__cuda_sm10x_tcgen05_guardrail_trap_phase_invalid_during_alloc) ;  /* 0x0000004800487944 */ /* 0x02afea0003c00000 */
.L_x_51:
[----:B------:R-:W-:Y:S05]  /*2e70*/  WARPSYNC.ALL ;  /* 0x0000000000007948 */ /* 0x000fea0003800000 */
[----:B------:R-:W2:Y:S01]  /*2e80*/  S2UR UR9, SR_CgaCtaId ;  /* 0x00000000000979c3 */ /* 0x000ea20000008800 */
[----:B------:R-:W-:Y:S01]  /*2e90*/  UMOV UR4, 0x400 ;  /* 0x0000040000047882 */ /* 0x000fe20000000000 */
[----:B------:R-:W-:-:S06]  /*2ea0*/  NOP ;  /* 0x0000000000007918 */ /* 0x000fcc0000000000 */
[----:B------:R-:W-:Y:S06]  /*2eb0*/  BAR.ARV 0x6, 0xa0 ;  /* 0x0182800000007b1d */ /* 0x000fec0000002000 */
[----:B------:R-:W4:Y:S01]  /*2ec0*/  LDCU UR5, c[0x0][0x38c] ;  /* 0x00007180ff0577ac */ /* 0x000f220008000800 */
[----:B------:R-:W-:Y:S01]  /*2ed0*/  IMAD.MOV.U32 R11, RZ, RZ, 0x1 ;  /* 0x00000001ff0b7424 */ /* 0x000fe200078e00ff */
[----:B------:R-:W-:Y:S01]  /*2ee0*/  CS2R R8, SRZ ;  /* 0x0000000000087805 */ /* 0x000fe2000001ff00 */
[----:B------:R-:W-:Y:S01]  /*2ef0*/  IMAD.MOV.U32 R10, RZ, RZ, RZ ;  /* 0x000000ffff0a7224 */ /* 0x000fe200078e00ff */
[----:B------:R-:W-:Y:S01]  /*2f00*/  UMOV UR12, URZ ;  /* 0x000000ff000c7c82 */ /* 0x000fe20008000000 */
[----:B------:R-:W-:Y:S01]  /*2f10*/  UMOV UR11, URZ ;  /* 0x000000ff000b7c82 */ /* 0x000fe20008000000 */
[----:B------:R-:W-:Y:S01]  /*2f20*/  UMOV UR30, 0x0 ;  /* 0x00000000001e7882 */ /* 0x000fe20000000000 */
[----:B------:R-:W-:Y:S01]  /*2f30*/  UMOV UR31, 0x41804a0 ;  /* 0x041804a0001f7882 */ /* 0x000fe20000000000 */
[----:B------:R-:W-:Y:S01]  /*2f40*/  UMOV UR28, 0x0 ;  /* 0x00000000001c7882 */ /* 0x000fe20000000000 */
[----:B------:R-:W-:Y:S01]  /*2f50*/  UMOV UR29, 0x41804a0 ;  /* 0x041804a0001d7882 */ /* 0x000fe20000000000 */
[----:B--2---:R-:W-:Y:S01]  /*2f60*/  ULEA UR9, UR9, UR4, 0x18 ;  /* 0x0000000409097291 */ /* 0x004fe2000f8ec0ff */
[----:B------:R-:W2:Y:S03]  /*2f70*/  LDCU UR4, c[0x0][0x38c] ;  /* 0x00007180ff0477ac */ /* 0x000ea60008000800 */
[----:B------:R-:W-:Y:S01]  /*2f80*/  UIADD3 UR10, UPT, UPT, UR9, 0x3300, URZ ;  /* 0x00003300090a7890 */ /* 0x000fe2000fffe0ff */
[----:B------:R-:W-:-:S04]  /*2f90*/  UMOV UR26, 0x0 ;  /* 0x00000000001a7882 */ /* 0x000fc80000000000 */
[----:B-1----:R-:W1:Y:S01]  /*2fa0*/  LDS R0, [UR9+0x120] ;  /* 0x00012009ff007984 */ /* 0x002e620008000800 */
[----:B------:R-:W-:Y:S01]  /*2fb0*/  USHF.R.U32.HI UR10, URZ, 0x4, UR10 ;  /* 0x00000004ff0a7899 */ /* 0x000fe2000801160a */
[----:B------:R-:W-:Y:S01]  /*2fc0*/  UMOV UR27, 0x41804a0 ;  /* 0x041804a0001b7882 */ /* 0x000fe20000000000 */
[----:B------:R-:W-:Y:S02]  /*2fd0*/  UMOV UR24, 0x0 ;  /* 0x0000000000187882 */ /* 0x000fe40000000000 */
[----:B------:R-:W-:Y:S01]  /*2fe0*/  ULOP3.LUT UR10, UR10, 0x3fff, URZ, 0xc0, !UPT ;  /* 0x00003fff0a0a7892 */ /* 0x000fe2000f8ec0ff */
[----:B------:R-:W-:Y:S01]  /*2ff0*/  UMOV UR25, 0x41804a0 ;  /* 0x041804a000197882 */ /* 0x000fe20000000000 */
[----:B------:R-:W-:Y:S01]  /*3000*/  UMOV UR22, 0x0 ;  /* 0x0000000000167882 */ /* 0x000fe20000000000 */
[----:B------:R-:W-:Y:S01]  /*3010*/  UMOV UR23, 0x41804a0 ;  /* 0x041804a000177882 */ /* 0x000fe20000000000 */
[----:B------:R-:W-:Y:S01]  /*3020*/  UMOV UR20, 0x0 ;  /* 0x0000000000147882 */ /* 0x000fe20000000000 */
[----:B--2---:R-:W-:Y:S01]  /*3030*/  UIADD3 UR4, UPT, UPT, UR4, 0xff, URZ ;  /* 0x000000ff04047890 */ /* 0x004fe2000fffe0ff */
[----:B------:R-:W-:Y:S01]  /*3040*/  UMOV UR21, 0x41804a0 ;  /* 0x041804a000157882 */ /* 0x000fe20000000000 */
[----:B------:R-:W-:-:S02]  /*3050*/  ULOP3.LUT UR10, UR10, 0x10000, URZ, 0xfc, !UPT ;  /* 0x000100000a0a7892 */ /* 0x000fc4000f8efcff */
[----:B------:R-:W-:Y:S02]  /*3060*/  USHF.R.S32.HI UR8, URZ, 0x1f, UR4 ;  /* 0x0000001fff087899 */ /* 0x000fe40008011404 */
[----:B----4-:R-:W-:Y:S02]  /*3070*/  UISETP.GE.AND UP3, UPT, UR5, 0x1, UPT ;  /* 0x000000010500788c */ /* 0x010fe4000bf66270 */
[----:B------:R-:W-:Y:S02]  /*3080*/  ULEA.HI UR8, UR8, UR4, URZ, 0x8 ;  /* 0x0000000408087291 */ /* 0x000fe4000f8f40ff */
[----:B------:R-:W-:Y:S02]  /*3090*/  UIADD3 UR4, UPT, UPT, UR9, 0x17300, URZ ;  /* 0x0001730009047890 */ /* 0x000fe4000fffe0ff */
[----:B------:R-:W-:Y:S02]  /*30a0*/  USHF.R.S32.HI UR8, URZ, 0x8, UR8 ;  /* 0x00000008ff087899 */ /* 0x000fe40008011408 */
[----:B------:R-:W-:-:S02]  /*30b0*/  USHF.R.U32.HI UR4, URZ, 0x4, UR4 ;  /* 0x00000004ff047899 */ /* 0x000fc40008011604 */
[----:B------:R-:W-:Y:S02]  /*30c0*/  UISETP.LT.AND UP0, UPT, UR8, 0x1, UPT ;  /* 0x000000010800788c */ /* 0x000fe4000bf01270 */
[----:B------:R-:W-:Y:S02]  /*30d0*/  ULOP3.LUT UR4, UR4, 0x3fff, URZ, 0xc0, !UPT ;  /* 0x00003fff04047892 */ /* 0x000fe4000f8ec0ff */
[----:B------:R-:W-:Y:S02]  /*30e0*/  USEL UR16, UR8, 0x1, !UP0 ;  /* 0x0000000108107887 */ /* 0x000fe4000c000000 */
[----:B------:R-:W-:Y:S02]  /*30f0*/  ULOP3.LUT UR4, UR4, 0x10000, URZ, 0xfc, !UPT ;  /* 0x0001000004047892 */ /* 0x000fe4000f8efcff */
[----:B------:R-:W-:Y:S01]  /*3100*/  UIADD3 UR16, UPT, UPT, -UR16, URZ, URZ ;  /* 0x000000ff10107290 */ /* 0x000fe2000fffe1ff */
[----:B------:R-:W-:Y:S01]  /*3110*/  UMOV UR34, 0x0 ;  /* 0x0000000000227882 */ /* 0x000fe20000000000 */
[----:B------:R-:W-:Y:S01]  /*3120*/  UMOV UR35, 0x41804a0 ;  /* 0x041804a000237882 */ /* 0x000fe20000000000 */
[----:B-1----:R-:W-:Y:S01]  /*3130*/  R2UR UR13, R0 ;  /* 0x00000000000d72ca */ /* 0x002fe200000e0000 */
[----:B------:R-:W-:Y:S01]  /*3140*/  UMOV UR32, 0x0 ;  /* 0x0000000000207882 */ /* 0x000fe20000000000 */
[----:B------:R-:W-:-:S13]  /*3150*/  UMOV UR33, 0x41804a0 ;  /* 0x041804a000217882 */ /* 0x000fda0000000000 */
.L_x_60:
[----:B------:R-:W-:Y:S02]  /*3160*/  LEA R0, R10, UR9, 0x3 ;  /* 0x000000090a007c11 */ /* 0x000fe4000f8e18ff */
[----:B------:R-:W-:Y:S02]  /*3170*/  SHF.L.U32 R5, R9, 0x1f, RZ ;  /* 0x0000001f09057819 */ /* 0x000fe400000006ff */
[----:B------:R-:W-:Y:S01]  /*3180*/  PLOP3.LUT P0, PT, PT, PT, UP3, 0x80, 0x8 ;  /* 0x000000000008781c */ /* 0x000fe20003f0f038 */
[----:B------:R-:W-:Y:S01]  /*3190*/  VIADD R3, R0, 0x80 ;  /* 0x0000008000037836 */ /* 0x000fe20000000000 */
[----:B-1----:R-:W1:Y:S02]  /*31a0*/  SYNCS.PHASECHK.TRANS64.TRYWAIT P1, [R0+URZ+0x70], R5 ;  /* 0x00007005000075a7 */ /* 0x002e6400080211ff */
[----:B-1----:R-:W-:Y:S09]  /*31b0*/  @!P1 BRA `(.L_x_54) ;  /* 0x0000004000409947 */ /* 0x002ff20003800000 */
.L_x_115:
[----:B------:R-:W-:Y:S01]  /*31c0*/  LEA R4, R10, UR9, 0x4 ;  /* 0x000000090a047c11 */ /* 0x000fe2000f8e20ff */
[----:B------:R-:W-:Y:S01]  /*31d0*/  @UP3 ULEA UR5, UR11, UR9, 0x3 ;  /* 0x000000090b053291 */ /* 0x000fe2000f8e18ff */
[----:B------:R-:W-:Y:S01]  /*31e0*/  PLOP3.LUT P1, PT, PT, PT, PT, 0x80, 0x8 ;  /* 0x000000000008781c */ /* 0x000fe20003f2f070 */
[----:B------:R-:W-:Y:S01]  /*31f0*/  ULEA UR14, UR12, UR9, 0x3 ;  /* 0x000000090c0e7291 */ /* 0x000fe2000f8e18ff */
[----:B------:R-:W-:Y:S01]  /*3200*/  PRMT R3, RZ, 0x654, R3 ;  /* 0x00000654ff037816 */ /* 0x000fe20000000003 */
[----:B------:R-:W-:Y:S01]  /*3210*/  ULEA.HI UR15, UR12, UR12, URZ, 0x1 ;  /* 0x0000000c0c0f7291 */ /* 0x000fe2000f8f08ff */
[----:B-1----:R-:W1:Y:S01]  /*3220*/  LDS.128 R4, [R4+0x100] ;  /* 0x0001000004047984 */ /* 0x002e620000000c00 */
[----:B------:R-:W-:Y:S02]  /*3230*/  @P0 SHF.L.U32 R2, R8, 0x1f, RZ ;  /* 0x0000001f08020819 */ /* 0x000fe400000006ff */
[----:B------:R-:W-:Y:S01]  /*3240*/  SHF.L.U32 R0, R11, 0x1f, RZ ;  /* 0x0000001f0b007819 */ /* 0x000fe200000006ff */
[----:B------:R-:W-:Y:S01]  /*3250*/  @!PT LDS RZ, [RZ] ;  /* 0x00000000fffff984 */ /* 0x000fe20000000800 */
[----:B------:R-:W-:Y:S01]  /*3260*/  @!PT LDS RZ, [RZ] ;  /* 0x00000000fffff984 */ /* 0x000fe20000000800 */
[----:B------:R-:W-:Y:S01]  /*3270*/  @!PT LDS RZ, [RZ] ;  /* 0x00000000fffff984 */ /* 0x000fe20000000800 */
[----:B------:R-:W-:Y:S01]  /*3280*/  @!PT LDS RZ, [RZ] ;  /* 0x00000000fffff984 */ /* 0x000fe20000000800 */
[----:B------:R2:W-:Y:S06]  /*3290*/  MEMBAR.ALL.CTA ;  /* 0x0000000000007992 */ /* 0x0005ec0000008000 */
[----:B--2---:R-:W2:Y:S02]  /*32a0*/  FENCE.VIEW.ASYNC.S ;  /* 0x00000000000073c6 */ /* 0x004ea40000000000 */
[----:B--2---:R2:W-:Y:S01]  /*32b0*/  SYNCS.ARRIVE.TRANS64.RED.A1T0 RZ, [R3+URZ], RZ ;  /* 0x000000ff03ff79a7 */ /* 0x0045e200081004ff */
[----:B------:R2:W4:Y:S01]  /*32c0*/  @P0 SYNCS.PHASECHK.TRANS64.TRYWAIT P1, [UR5], R2 ;  /* 0x00000002ff0005a7 */ /* 0x0005220008021105 */
[----:B------:R-:W-:-:S02]  /*32d0*/  ULOP3.LUT UR5, UR15, 0xffe, URZ, 0xc0, !UPT ;  /* 0x00000ffe0f057892 */ /* 0x000fc4000f8ec0ff */
[----:B------:R-:W-:Y:S02]  /*32e0*/  USHF.R.U32.HI UR15, URZ, 0x1, UR15 ;  /* 0x00000001ff0f7899 */ /* 0x000fe4000801160f */
[----:B------:R-:W-:Y:S02]  /*32f0*/  UIADD3 UR5, UPT, UPT, -UR5, UR12, URZ ;  /* 0x0000000c05057290 */ /* 0x000fe4000fffe1ff */
[----:B------:R-:W-:-:S04]  /*3300*/  UIMAD UR15, UR15, 0x60, UR13 ;  /* 0x000000600f0f78a4 */ /* 0x000fc8000f8e020d */
[----:B------:R-:W-:Y:S01]  /*3310*/  ULEA UR15, UR5, UR15, 0x14 ;  /* 0x0000000f050f7291 */ /* 0x000fe2000f8ea0ff */
[----:B------:R-:W3:Y:S02]  /*3320*/  SYNCS.PHASECHK.TRANS64.TRYWAIT P0, [UR14+0xb0], R0 ;  /* 0x0000b000ff0075a7 */ /* 0x000ee4000800110e */
[----:B-1234-:R-:W-:Y:S09]  /*3330*/  @!P0 BRA `(.L_x_55) ;  /* 0x0000003c00f48947 */ /* 0x01eff20003800000 */
.L_x_117:
[----:B------:R-:W-:Y:S01]  /*3340*/  IADD3 R10, PT, PT, R10, 0x1, RZ ;  /* 0x000000010a0a7810 */ /* 0x000fe20007ffe0ff */
[----:B------:R-:W-:Y:S06]  /*3350*/  BRA.U !UP3, `(.L_x_56) ;  /* 0x000000050b107547 */ /* 0x000fec000b800000 */
[----:B------:R-:W-:Y:S01]  /*3360*/  UPLOP3.LUT UP4, UPT, UPT, UPT, UPT, 0x40, 0x4 ;  /* 0x000000000004789c */ /* 0x000fe20003f8e870 */
[----:B------:R-:W-:Y:S01]  /*3370*/  UMOV UR18, UR16 ;  /* 0x0000001000127c82 */ /* 0x000fe20008000000 */
[----:B------:R-:W-:Y:S01]  /*3380*/  UMOV UR17, UR8 ;  /* 0x0000000800117c82 */ /* 0x000fe20008000000 */
[----:B------:R-:W-:-:S08]  /*3390*/  UMOV UR5, UR11 ;  /* 0x0000000b00057c82 */ /* 0x000fd00008000000 */
.L_x_59:
[----:B------:R-:W-:Y:S02]  /*33a0*/  UIADD3 UR18, UPT, UPT, UR18, 0x1, URZ ;  /* 0x0000000112127890 */ /* 0x000fe4000fffe0ff */
[----:B--2---:R-:W-:Y:S02]  /*33b0*/  ULEA UR19, UR5, UR9, 0x3 ;  /* 0x0000000905137291 */ /* 0x004fe4000f8e18ff */
[----:B------:R-:W-:Y:S01]  /*33c0*/  UISETP.NE.AND UP0, UPT, UR18, URZ, UPT ;  /* 0x000000ff1200728c */ /* 0x000fe2000bf05270 */
[----:B---3--:R-:W-:Y:S10]  /*33d0*/  @P1 BRA `(.L_x_57) ;  /* 0x00000000000c1947 */ /* 0x008ff40003800000 */
[----:B-1----:R-:W-:Y:S04]  /*33e0*/  SHF.L.U32 R3, R8, 0x1f, RZ ;  /* 0x0000001f08037819 */ /* 0x002fe800000006ff */
[----:B------:R-:W1:Y:S02]  /*33f0*/  SYNCS.PHASECHK.TRANS64.TRYWAIT P0, [UR19], R3 ;  /* 0x00000003ff0075a7 */ /* 0x000e640008001113 */
[----:B-1----:R-:W-:Y:S05]  /*3400*/  @!P0 BRA `(.L_x_58) ;  /* 0x0000003c00d88947 */ /* 0x002fea0003800000 */
.L_x_57:
[----:B------:R-:W-:Y:S01]  /*3410*/  UISETP.NE.AND UP1, UPT, UR17, 0x1, UPT ;  /* 0x000000011100788c */ /* 0x000fe2000bf25270 */
[----:B------:R-:W-:Y:S01]  /*3420*/  PLOP3.LUT P1, PT, PT, PT, PT, 0x80, 0x8 ;  /* 0x000000000008781c */ /* 0x000fe20003f2f070 */
[----:B------:R-:W-:Y:S02]  /*3430*/  UIADD3 UR11, UPT, UPT, UR5, 0x1, URZ ;  /* 0x00000001050b7890 */ /* 0x000fe4000fffe0ff */
[----:B------:R-:W-:Y:S02]  /*3440*/  UIMAD UR6, UR5, 0x600, UR4 ;  /* 0x00000600050678a4 */ /* 0x000fe4000f8e0204 */
[----:B------:R-:W-:Y:S01]  /*3450*/  UISETP.NE.AND UP2, UPT, UR11, 0x5, UPT ;  /* 0x000000050b00788c */ /* 0x000fe2000bf45270 */
[----:B------:R-:W-:Y:S01]  /*3460*/  PLOP3.LUT P0, PT, PT, PT, UP1, 0x80, 0x8 ;  /* 0x000000000008781c */ /* 0x000fe20003f0f018 */
[----:B------:R-:W-:Y:S02]  /*3470*/  ULEA UR64, UR5, UR10, 0xa ;  /* 0x0000000a05407291 */ /* 0x000fe4000f8e50ff */
[----:B------:R-:W-:Y:S02]  /*3480*/  USEL UR37, URZ, 0x1, UP2 ;  /* 0x00000001ff257887 */ /* 0x000fe40009000000 */
[----:B------:R-:W-:Y:S02]  /*3490*/  USEL UR11, UR11, URZ, UP2 ;  /* 0x000000ff0b0b7287 */ /* 0x000fe40009000000 */
[----:B------:R-:W-:Y:S02]  /*34a0*/  UIADD3 UR62, UPT, UPT, UR6, 0x2, URZ ;  /* 0x00000002063e7890 */ /* 0x000fe4000fffe0ff */
[----:B------:R-:W-:Y:S01]  /*34b0*/  @UP1 ULEA UR36, UR11, UR9, 0x3 ;  /* 0x000000090b241291 */ /* 0x000fe2000f8e18ff */
[----:B------:R-:W-:Y:S01]  /*34c0*/  LOP3.LUT R8, R8, UR37, RZ, 0x3c, !PT ;  /* 0x0000002508087c12 */ /* 0x000fe2000f8e3cff */
[----:B------:R-:W-:Y:S02]  /*34d0*/  UIADD3 UR60, UPT, UPT, UR64, 0x2, URZ ;  /* 0x00000002403c7890 */ /* 0x000fe4000fffe0ff */
[----:B------:R-:W-:Y:S01]  /*34e0*/  UIADD3 UR58, UPT, UPT, UR6, 0x4, URZ ;  /* 0x00000004063a7890 */ /* 0x000fe2000fffe0ff */
[----:B-1----:R-:W-:Y:S01]  /*34f0*/  @P0 SHF.L.U32 R0, R8, 0x1f, RZ ;  /* 0x0000001f08000819 */ /* 0x002fe200000006ff */
[----:B------:R-:W-:Y:S02]  /*3500*/  UIADD3 UR56, UPT, UPT, UR64, 0x4, URZ ;  /* 0x0000000440387890 */ /* 0x000fe4000fffe0ff */
[----:B------:R-:W-:Y:S01]  /*3510*/  UIADD3 UR54, UPT, UPT, UR6, 0x6, URZ ;  /* 0x0000000606367890 */ /* 0x000fe2000fffe0ff */
[----:B------:R2:W3:Y:S01]  /*3520*/  @P0 SYNCS.PHASECHK.TRANS64.TRYWAIT P1, [UR36], R0 ;  /* 0x00000000ff0005a7 */ /* 0x0004e20008021124 */
[----:B------:R-:W-:Y:S02]  /*3530*/  UIADD3 UR52, UPT, UPT, UR64, 0x6, URZ ;  /* 0x0000000640347890 */ /* 0x000fe4000fffe0ff */
        /* <DEDUP_REMOVED lines=9> */
[----:B------:R-:W-:Y:S01]  /*35d0*/  UIADD3 UR17, UPT, UPT, UR17, -0x1, URZ ;  /* 0xffffffff11117890 */ /* 0x000fe2000fffe0ff */
[----:B------:R-:W-:Y:S01]  /*35e0*/  UMOV UR7, 0x40004040 ;  /* 0x4000404000077882 */ /* 0x000fe20000000000 */
[----:B------:R-:W-:Y:S01]  /*35f0*/  UMOV UR65, 0x40004040 ;  /* 0x4000404000417882 */ /* 0x000fe20000000000 */
[----:B------:R-:W-:Y:S01]  /*3600*/  UMOV UR63, 0x40004040 ;  /* 0x40004040003f7882 */ /* 0x000fe20000000000 */
[----:B------:R2:W-:Y:S01]  /*3610*/  UTCIMMA gdesc[UR64], gdesc[UR6], tmem[UR15], tmem[UR30], idesc[UR31], UP4 ;  /* 0x00ff1e06400075ea */ /* 0x0005e2000a00010f */
[----:B------:R-:W-:Y:S01]  /*3620*/  UPLOP3.LUT UP4, UPT, UPT, UPT, UPT, 0x80, 0x8 ;  /* 0x000000000008789c */ /* 0x000fe20003f8f070 */
[----:B------:R-:W-:Y:S01]  /*3630*/  UMOV UR61, 0x40004040 ;  /* 0x40004040003d7882 */ /* 0x000fe20000000000 */
[----:B------:R-:W-:Y:S01]  /*3640*/  UMOV UR59, 0x40004040 ;  /* 0x40004040003b7882 */ /* 0x000fe20000000000 */
[----:B------:R2:W-:Y:S01]  /*3650*/  UTCIMMA gdesc[UR60], gdesc[UR62], tmem[UR15], tmem[UR28], idesc[UR29], UPT ;  /* 0x00ff1c3e3c0075ea */ /* 0x0005e2000b80010f */
        /* <DEDUP_REMOVED lines=14> */
[----:B------:R-:W-:Y:S01]  /*3740*/  UMOV UR37, 0x40004040 ;  /* 0x4000404000257882 */ /* 0x000fe20000000000 */
[----:B------:R2:W-:Y:S01]  /*3750*/  UTCIMMA gdesc[UR40], gdesc[UR42], tmem[UR15], tmem[UR34], idesc[UR35], UPT ;  /* 0x00ff222a280075ea */ /* 0x0005e2000b80010f */
[----:B------:R2:W-:Y:S01]  /*3760*/  UTCIMMA gdesc[UR36], gdesc[UR38], tmem[UR15], tmem[UR32], idesc[UR33], UPT ;  /* 0x00ff2026240075ea */ /* 0x0005e2000b80010f */
[----:B------:R2:W-:Y:S01]  /*3770*/  UTCBAR [UR19], URZ ;  /* 0x000000ff130073e9 */ /* 0x0005e200080000ff */
[----:B------:R-:W-:Y:S01]  /*3780*/  UMOV UR5, UR11 ;  /* 0x0000000b00057c82 */ /* 0x000fe20008000000 */
[----:B------:R-:W-:Y:S05]  /*3790*/  BRA.U UP0, `(.L_x_59) ;  /* 0xfffffffd00007547 */ /* 0x000fea000b83ffff */
.L_x_56:
[----:B------:R-:W-:Y:S01]  /*37a0*/  UIADD3 UR12, UPT, UPT, UR12, 0x1, URZ ;  /* 0x000000010c0c7890 */ /* 0x000fe2000fffe0ff */
[----:B------:R-:W-:Y:S01]  /*37b0*/  LOP3.LUT P0, RZ, R6, 0x1, RZ, 0xc0, !PT ;  /* 0x0000000106ff7812 */ /* 0x000fe2000780c0ff */
[----:B------:R-:W-:Y:S01]  /*37c0*/  UIADD3 UR14, UPT, UPT, UR14, 0x90, URZ ;  /* 0x000000900e0e7890 */ /* 0x000fe2000fffe0ff */
[----:B---3--:R-:W-:Y:S01]  /*37d0*/  ISETP.NE.AND P1, PT, R10, 0x2, PT ;  /* 0x000000020a00780c */ /* 0x008fe20003f25270 */
[----:B------:R-:W-:-:S03]  /*37e0*/  UISETP.NE.AND UP0, UPT, UR12, 0x4, UPT ;  /* 0x000000040c00788c */ /* 0x000fc6000bf05270 */
[----:B-12---:R-:W-:Y:S01]  /*37f0*/  SEL R0, RZ, 0x1, P1 ;  /* 0x00000001ff007807 */ /* 0x006fe20000800000 */
[----:B------:R-:W-:Y:S01]  /*3800*/  USEL UR5, URZ, 0x1, UP0 ;  /* 0x00000001ff057887 */ /* 0x000fe20008000000 */
[----:B------:R-:W-:Y:S01]  /*3810*/  SEL R10, R10, RZ, P1 ;  /* 0x000000ff0a0a7207 */ /* 0x000fe20000800000 */
[----:B------:R-:W-:Y:S01]  /*3820*/  USEL UR12, UR12, URZ, UP0 ;  /* 0x000000ff0c0c7287 */ /* 0x000fe20008000000 */
[----:B------:R1:W-:Y:S01]  /*3830*/  UTCBAR [UR14], URZ ;  /* 0x000000ff0e0073e9 */ /* 0x0003e200080000ff */
[----:B------:R-:W-:Y:S02]  /*3840*/  LOP3.LUT R9, R9, R0, RZ, 0x3c, !PT ;  /* 0x0000000009097212 */ /* 0x000fe400078e3cff */
[----:B------:R-:W-:Y:S01]  /*3850*/  LOP3.LUT R11, R11, UR5, RZ, 0x3c, !PT ;  /* 0x000000050b0b7c12 */ /* 0x000fe2000f8e3cff */
[----:B------:R-:W-:Y:S07]  /*3860*/  @P0 BRA `(.L_x_60) ;  /* 0xfffffff8003c0947 */ /* 0x000fee000383ffff */
[----:B------:R-:W2:Y:S01]  /*3870*/  S2UR UR4, SR_CgaCtaId ;  /* 0x00000000000479c3 */ /* 0x000ea20000008800 */
[----:B------:R-:W-:Y:S01]  /*3880*/  ELECT P0, URZ, PT ;  /* 0x0000000000ff782f */ /* 0x000fe20003800000 */
[----:B------:R-:W-:Y:S01]  /*3890*/  IMAD.MOV.U32 R0, RZ, RZ, 0x1 ;  /* 0x00000001ff007424 */ /* 0x000fe200078e00ff */
[----:B------:R-:W-:Y:S01]  /*38a0*/  UIADD3 UR9, UPT, UPT, UR9, 0xb0, URZ ;  /* 0x000000b009097890 */ /* 0x000fe2000fffe0ff */
[----:B------:R-:W-:Y:S01]  /*38b0*/  SHF.L.U32 R3, R11, 0x1f, RZ ;  /* 0x0000001f0b037819 */ /* 0x000fe200000006ff */
[----:B------:R-:W-:-:S03]  /*38c0*/  UMOV UR5, 0x40 ;  /* 0x0000004000057882 */ /* 0x000fc60000000000 */
[----:B------:R-:W-:Y:S01]  /*38d0*/  UVIRTCOUNT.DEALLOC.SMPOOL 0x80 ;  /* 0x000000800000784c */ /* 0x000fe20000000000 */
[----:B--2---:R-:W-:Y:S02]  /*38e0*/  ULEA UR4, UR4, UR5, 0x18 ;  /* 0x0000000504047291 */ /* 0x004fe4000f8ec0ff */
[----:B------:R-:W-:-:S07]  /*38f0*/  ULEA UR5, UR12, UR9, 0x3 ;  /* 0x000000090c057291 */ /* 0x000fce000f8e18ff */
[----:B------:R2:W-:Y:S02]  /*3900*/  @P0 STS.U8 [UR4+0x1c], R0 ;  /* 0x00001c00ff000988 */ /* 0x0005e40008000004 */
[----:B------:R-:W3:Y:S02]  /*3910*/  SYNCS.PHASECHK.TRANS64.TRYWAIT P0, [UR5], R3 ;  /* 0x00000003ff0075a7 */ /* 0x000ee40008001105 */
[----:B--23--:R-:W-:Y:S05]  /*3920*/  @!P0 BRA `(.L_x_61) ;  /* 0x0000003800a88947 */ /* 0x00cfea0003800000 */
.L_x_120:
[----:B------:R-:W-:-:S04]  /*3930*/  UIADD3 UR6, UPT, UPT, UR12, 0x1, URZ ;  /* 0x000000010c067890 */ /* 0x000fc8000fffe0ff */
[----:B------:R-:W-:-:S04]  /*3940*/  UISETP.NE.AND UP0, UPT, UR6, 0x4, UPT ;  /* 0x000000040600788c */ /* 0x000fc8000bf05270 */
[----:B------:R-:W-:Y:S02]  /*3950*/  USEL UR7, URZ, 0x1, UP0 ;  /* 0x00000001ff077887 */ /* 0x000fe40008000000 */
[----:B------:R-:W-:-:S04]  /*3960*/  USEL UR6, UR6, URZ, UP0 ;  /* 0x000000ff06067287 */ /* 0x000fc80008000000 */
[----:B------:R-:W-:Y:S01]  /*3970*/  ULEA UR5, UR6, UR9, 0x3 ;  /* 0x0000000906057291 */ /* 0x000fe2000f8e18ff */
[----:B------:R-:W-:-:S04]  /*3980*/  LOP3.LUT R2, R11, UR7, RZ, 0x3c, !PT ;  /* 0x000000070b027c12 */ /* 0x000fc8000f8e3cff */
[----:B--2---:R-:W-:-:S04]  /*3990*/  SHF.L.U32 R3, R2, 0x1f, RZ ;  /* 0x0000001f02037819 */ /* 0x004fc800000006ff */
[----:B------:R-:W2:Y:S02]  /*39a0*/  SYNCS.PHASECHK.TRANS64.TRYWAIT P0, [UR5], R3 ;  /* 0x00000003ff0075a7 */ /* 0x000ea40008001105 */
[----:B--2---:R-:W-:Y:S05]  /*39b0*/  @!P0 BRA `(.L_x_62) ;  /* 0x00000038009c8947 */ /* 0x004fea0003800000 */
.L_x_122:
        /* <DEDUP_REMOVED lines=9> */
.L_x_124:
[----:B------:R-:W-:-:S04]  /*3a50*/  UIADD3 UR6, UPT, UPT, UR6, 0x1, URZ ;  /* 0x0000000106067890 */ /* 0x000fc8000fffe0ff */
[----:B------:R-:W-:-:S04]  /*3a60*/  UISETP.NE.AND UP0, UPT, UR6, 0x4, UPT ;  /* 0x000000040600788c */ /* 0x000fc8000bf05270 */
[----:B------:R-:W-:Y:S02]  /*3a70*/  USEL UR5, URZ, 0x1, UP0 ;  /* 0x00000001ff057887 */ /* 0x000fe40008000000 */
[----:B------:R-:W-:-:S04]  /*3a80*/  USEL UR6, UR6, URZ, UP0 ;  /* 0x000000ff06067287 */ /* 0x000fc80008000000 */
[----:B------:R-:W-:Y:S01]  /*3a90*/  ULEA UR6, UR6, UR9, 0x3 ;  /* 0x0000000906067291 */ /* 0x000fe2000f8e18ff */
[----:B--2---:R-:W-:-:S04]  /*3aa0*/  LOP3.LUT R3, R2, UR5, RZ, 0x3c, !PT ;  /* 0x0000000502037c12 */ /* 0x004fc8000f8e3cff */
[----:B------:R-:W-:-:S04]  /*3ab0*/  SHF.L.U32 R3, R3, 0x1f, RZ ;  /* 0x0000001f03037819 */ /* 0x000fc800000006ff */
[----:B------:R-:W2:Y:S02]  /*3ac0*/  SYNCS.PHASECHK.TRANS64.TRYWAIT P0, [UR6], R3 ;  /* 0x00000003ff0075a7 */ /* 0x000ea40008001106 */
[----:B--2---:R-:W-:Y:S05]  /*3ad0*/  @!P0 BRA `(.L_x_64) ;  /* 0x0000003800848947 */ /* 0x004fea0003800000 */
.L_x_126:
[----:B------:R-:W-:Y:S01]  /*3ae0*/  NOP ;  /* 0x0000000000007918 */ /* 0x000fe20000000000 */
[----:B--2---:R-:W2:Y:S01]  /*3af0*/  LDS R0, [UR4+0x14] ;  /* 0x00001404ff007984 */ /* 0x004ea20008000800 */
[----:B------:R-:W-:Y:S01]  /*3b00*/  ULOP3.LUT UR6, UR13, 0xffff, URZ, 0xc0, !UPT ;  /* 0x0000ffff0d067892 */ /* 0x000fe2000f8ec0ff */
[----:B------:R-:W-:Y:S01]  /*3b10*/  UMOV UR8, 0xffff ;  /* 0x0000ffff00087882 */ /* 0x000fe20000000000 */
[----:B------:R-:W-:Y:S02]  /*3b20*/  UMOV UR5, 0x1 ;  /* 0x0000000100057882 */ /* 0x000fe40000000000 */
[----:B------:R-:W-:-:S04]  /*3b30*/  USHF.R.U32.HI UR6, URZ, 0x5, UR6 ;  /* 0x00000005ff067899 */ /* 0x000fc80008011606 */
[----:B------:R-:W-:Y:S02]  /*3b40*/  USHF.L.U32 UR8, UR8, UR6, URZ ;  /* 0x0000000608087299 */ /* 0x000fe400080006ff */
[----:B------:R-:W-:-:S04]  /*3b50*/  USHF.L.U32 UR5, UR5, UR6, URZ ;  /* 0x0000000605057299 */ /* 0x000fc800080006ff */
[----:B--2---:R-:W-:-:S04]  /*3b60*/  LOP3.LUT R0, R0, UR8, RZ, 0xc0, !PT ;  /* 0x0000000800007c12 */ /* 0x004fc8000f8ec0ff */
[----:B------:R-:W-:-:S13]  /*3b70*/  ISETP.NE.AND P0, PT, R0, UR8, PT ;  /* 0x0000000800007c0c */ /* 0x000fda000bf05270 */
[----:B------:R-:W-:Y:S05]  /*3b80*/  @P0 BRA `(.L_x_65) ;  /* 0x0000000000580947 */ /* 0x000fea0003800000 */
[----:B------:R-:W2:Y:S02]  /*3b90*/  LDS R0, [UR4+0x18] ;  /* 0x00001804ff007984 */ /* 0x000ea40008000800 */
[----:B--2---:R-:W-:-:S04]  /*3ba0*/  LOP3.LUT R0, R0, UR5, RZ, 0xc0, !PT ;  /* 0x0000000500007c12 */ /* 0x004fc8000f8ec0ff */
[----:B------:R-:W-:-:S13]  /*3bb0*/  ISETP.NE.AND P0, PT, R0, UR5, PT ;  /* 0x0000000500007c0c */ /* 0x000fda000bf05270 */
[----:B------:R-:W-:Y:S05]  /*3bc0*/  @P0 BRA `(.L_x_66) ;  /* 0x00000000003c0947 */ /* 0x000fea0003800000 */
[----:B------:R-:W2:Y:S01]  /*3bd0*/  S2R R2, SR_LANEID ;  /* 0x0000000000027919 */ /* 0x000ea20000000000 */
[----:B------:R-:W-:Y:S01]  /*3be0*/  ULOP3.LUT UR8, URZ, UR8, URZ, 0x33, !UPT ;  /* 0x00000008ff087292 */ /* 0x000fe2000f8e33ff */
[----:B------:R-:W-:Y:S01]  /*3bf0*/  LOP3.LUT R4, RZ, UR5, RZ, 0x33, !PT ;  /* 0x00000005ff047c12 */ /* 0x000fe2000f8e33ff */
[----:B------:R-:W-:Y:S02]  /*3c00*/  VOTEU.ANY UR7, UPT, PT ;  /* 0x0000000000077886 */ /* 0x000fe400038e0100 */
[----:B------:R-:W-:Y:S01]  /*3c10*/  UFLO.U32 UR7, UR7 ;  /* 0x00000007000772bd */ /* 0x000fe200080e0000 */
[----:B------:R-:W3:Y:S01]  /*3c20*/  REDUX UR5, R4 ;  /* 0x00000000040573c4 */ /* 0x000ee20000000000 */
[----:B------:R-:W-:-:S06]  /*3c30*/  IMAD.U32 R0, RZ, RZ, UR8 ;  /* 0x00000008ff007e24 */ /* 0x000fcc000f8e00ff */
[----:B------:R4:W-:Y:S01]  /*3c40*/  UTCATOMSWS.AND URZ, UR8 ;  /* 0x0000000800ff79e3 */ /* 0x0009e20008000000 */
[----:B------:R-:W1:Y:S01]  /*3c50*/  REDUX UR6, R0 ;  /* 0x00000000000673c4 */ /* 0x000e620000000000 */
[----:B--2---:R-:W-:Y:S01]  /*3c60*/  ISETP.EQ.U32.AND P0, PT, R2, UR7, PT ;  /* 0x0000000702007c0c */ /* 0x004fe2000bf02070 */
[----:B---3--:R-:W-:Y:S01]  /*3c70*/  IMAD.U32 R2, RZ, RZ, UR5 ;  /* 0x00000005ff027e24 */ /* 0x008fe2000f8e00ff */
[----:B-1----:R-:W-:-:S11]  /*3c80*/  MOV R3, UR6 ;  /* 0x0000000600037c02 */ /* 0x002fd60008000f00 */
[----:B------:R4:W-:Y:S04]  /*3c90*/  @P0 ATOMS.AND RZ, [UR4+0x14], R3 ;  /* 0x00001403ffff098c */ /* 0x0009e8000a800004 */
[----:B------:R4:W-:Y:S01]  /*3ca0*/  @P0 ATOMS.AND RZ, [UR4+0x18], R2 ;  /* 0x00001802ffff098c */ /* 0x0009e2000a800004 */
[----:B------:R-:W-:Y:S05]  /*3cb0*/  BRA `(.L_x_67) ;  /* 0x0000000000147947 */ /* 0x000fea0003800000 */
.L_x_66:
[----:B------:R-:W-:Y:S02]  /*3cc0*/  MOV R2, 0x3ce0 ;  /* 0x00003ce000027802 */ /* 0x000fe40000000f00 */
[----:B-1---5:R-:W-:Y:S05]  /*3cd0*/  CALL.REL.NOINC `($__internal_0_$__cuda_sm10x_tcgen05_guardrail_trap_col_being_dealloced_not_returned_by_alloc) ;  /* 0x0000003800a07944 */ /* 0x022fea0003c00000 */
[----:B------:R-:W-:Y:S05]  /*3ce0*/  BRA `(.L_x_67) ;  /* 0x0000000000087947 */ /* 0x000fea0003800000 */
.L_x_65:
[----:B------:R-:W-:Y:S02]  /*3cf0*/  MOV R2, 0x3d10 ;  /* 0x00003d1000027802 */ /* 0x000fe40000000f00 */
[----:B-1---5:R-:W-:Y:S05]  /*3d00*/  CALL.REL.NOINC `($__internal_2_$__cuda_sm10x_tcgen05_guardrail_trap_unallocated_columns_being_dealloced) ;  /* 0x0000003800ac7944 */ /* 0x022fea0003c00000 */
.L_x_67:
[----:B------:R-:W-:Y:S01]  /*3d10*/  NOP ;  /* 0x0000000000007918 */ /* 0x000fe20000000000 */
[----:B----4-:R-:W-:Y:S05]  /*3d20*/  EXIT ;  /* 0x000000000000794d */ /* 0x010fea0003800000 */
.L_x_49:
[----:B------:R-:W-:-:S09]  /*3d30*/  UISETP.NE.OR UP2, UPT, UR8, 0x3, !UP2 ;  /* 0x000000030800788c */ /* 0x000fd2000d745670 */
[----:B------:R-:W-:Y:S05]  /*3d40*/  BRA.U UP2, `(.L_x_68) ;  /* 0x0000000902fc7547 */ /* 0x000fea000b800000 */
[----:B------:R-:W1:Y:S01]  /*3d50*/  LDC R0, c[0x0][0xb30] ;  /* 0x0002cc00ff007b82 */ /* 0x000e620000000800 */
[----:B------:R-:W2:Y:S01]  /*3d60*/  LDCU.64 UR8, c[0x0][0x888] ;  /* 0x00011100ff0877ac */ /* 0x000ea20008000a00 */
[----:B------:R-:W-:Y:S01]  /*3d70*/  IMAD.MOV.U32 R30, RZ, RZ, 0x1 ;  /* 0x00000001ff1e7424 */ /* 0x000fe200078e00ff */
[----:B------:R-:W-:Y:S01]  /*3d80*/  CS2R R28, SRZ ;  /* 0x00000000001c7805 */ /* 0x000fe2000001ff00 */
[----:B------:R-:W-:Y:S01]  /*3d90*/  IMAD.MOV.U32 R25, RZ, RZ, 0x1800 ;  /* 0x00001800ff197424 */ /* 0x000fe200078e00ff */
[----:B------:R-:W4:Y:S03]  /*3da0*/  LDCU.64 UR4, c[0x0][0x890] ;  /* 0x00011200ff0477ac */ /* 0x000f260008000a00 */
[----:B------:R-:W3:Y:S01]  /*3db0*/  LDC R19, c[0x0][0x370] ;  /* 0x0000dc00ff137b82 */ /* 0x000ee20000000800 */
[----:B------:R-:W-:Y:S01]  /*3dc0*/  UMOV UR7, 0x400 ;  /* 0x0000040000077882 */ /* 0x000fe20000000000 */
[----:B------:R-:W-:-:S02]  /*3dd0*/  UPLOP3.LUT UP1, UPT, UPT, UPT, UPT, 0x40, 0x4 ;  /* 0x000000000004789c */ /* 0x000fc40003f2e870 */
[----:B------:R-:W-:-:S04]  /*3de0*/  ULEA UR7, UR37, UR7, 0x18 ;  /* 0x0000000725077291 */ /* 0x000fc8000f8ec0ff */
[----:B------:R-:W3:Y:S01]  /*3df0*/  LDC R2, c[0x0][0xb0c] ;  /* 0x0002c300ff027b82 */ /* 0x000ee20000000800 */
[----:B--2---:R-:W-:Y:S02]  /*3e00*/  UISETP.NE.U32.AND UP4, UPT, UR8, URZ, UPT ;  /* 0x000000ff0800728c */ /* 0x004fe4000bf85070 */
[----:B------:R-:W-:Y:S02]  /*3e10*/  UIADD3 UR8, UPT, UPT, UR7, 0x50, URZ ;  /* 0x0000005007087890 */ /* 0x000fe4000fffe0ff */
[----:B----4-:R-:W-:-:S03]  /*3e20*/  UISETP.NE.U32.AND UP5, UPT, UR4, URZ, UPT ;  /* 0x000000ff0400728c */ /* 0x010fc6000bfa5070 */
[----:B------:R-:W2:Y:S01]  /*3e30*/  LDC R18, c[0x0][0xb20] ;  /* 0x0002c800ff127b82 */ /* 0x000ea20000000800 */
[----:B-1----:R-:W-:Y:S01]  /*3e40*/  ISETP.NE.AND P1, PT, R0, 0x1, PT ;  /* 0x000000010000780c */ /* 0x002fe20003f25270 */
[----:B------:R-:W-:Y:S02]  /*3e50*/  UISETP.NE.AND.EX UP4, UPT, UR9, URZ, UPT, UP4 ;  /* 0x000000ff0900728c */ /* 0x000fe4000bf85340 */
[----:B------:R-:W-:Y:S02]  /*3e60*/  UPRMT UR37, UR37, 0x654, UR8 ;  /* 0x0000065425257896 */ /* 0x000fe40008000008 */
[----:B------:R-:W-:Y:S02]  /*3e70*/  UISETP.NE.AND.EX UP5, UPT, UR5, URZ, UPT, UP5 ;  /* 0x000000ff0500728c */ /* 0x000fe4000bfa5350 */
[----:B------:R-:W1:Y:S08]  /*3e80*/  LDC.64 R32, c[0x0][0x348] ;  /* 0x0000d200ff207b82 */ /* 0x000e700000000a00 */
[----:B------:R-:W4:Y:S08]  /*3e90*/  LDC.64 R16, c[0x0][0xb10] ;  /* 0x0002c400ff107b82 */ /* 0x000f300000000a00 */
[----:B------:R-:W1:Y:S08]  /*3ea0*/  LDC.64 R6, c[0x0][0xb18] ;  /* 0x0002c600ff067b82 */ /* 0x000e700000000a00 */
[----:B------:R-:W1:Y:S08]  /*3eb0*/  LDC.64 R4, c[0x0][0xb28] ;  /* 0x0002ca00ff047b82 */ /* 0x000e700000000a00 */
[----:B--23--:R-:W1:Y:S02]  /*3ec0*/  LDC R24, c[0x0][0x374] ;  /* 0x0000dd00ff187b82 */ /* 0x00ce640000000800 */
.L_x_76:
[C---:B------:R-:W-:Y:S02]  /*3ed0*/  LEA R0, R29.reuse, UR7, 0x3 ;  /* 0x000000071d007c11 */ /* 0x040fe4000f8e18ff */
[----:B------:R-:W-:Y:S02]  /*3ee0*/  SHF.L.U32 R3, R28, 0x1f, RZ ;  /* 0x0000001f1c037819 */ /* 0x000fe400000006ff */
[----:B------:R-:W-:Y:S02]  /*3ef0*/  LEA R20, R29, UR7, 0x4 ;  /* 0x000000071d147c11 */ /* 0x000fe4000f8e20ff */
[----:B--2---:R-:W2:Y:S02]  /*3f00*/  SYNCS.PHASECHK.TRANS64.TRYWAIT P0, [R0+URZ+0x70], R3 ;  /* 0x00007003000075a7 */ /* 0x004ea400080011ff */
[----:B--2---:R-:W-:Y:S05]  /*3f10*/  @!P0 BRA `(.L_x_69) ;  /* 0x00000034008c8947 */ /* 0x004fea0003800000 */
.L_x_127:
[----:B------:R-:W-:Y:S01]  /*3f20*/  ISETP.GE.AND P0, PT, R60, 0x1, PT ;  /* 0x000000013c00780c */ /* 0x000fe20003f06270 */
[----:B------:R-:W3:Y:S01]  /*3f30*/  LDS.128 R20, [R20+0x100] ;  /* 0x0001000014147984 */ /* 0x000ee20000000c00 */
[----:B------:R-:W-:Y:S01]  /*3f40*/  ISETP.NE.U32.AND P4, PT, RZ, UR4, PT ;  /* 0x00000004ff007c0c */ /* 0x000fe2000bf85070 */
[----:B--2---:R-:W-:Y:S01]  /*3f50*/  VIADD R0, R0, 0x80 ;  /* 0x0000008000007836 */ /* 0x004fe20000000000 */
[----:B------:R-:W-:Y:S02]  /*3f60*/  SHF.L.U32 R26, R30, 0x1f, RZ ;  /* 0x0000001f1e1a7819 */ /* 0x000fe400000006ff */
[----:B------:R-:W-:Y:S02]  /*3f70*/  ISETP.NE.AND.EX P4, PT, RZ, UR5, PT, P4 ;  /* 0x00000005ff007c0c */ /* 0x000fe4000bf85340 */
[----:B------:R-:W-:Y:S01]  /*3f80*/  PRMT R0, RZ, 0x654, R0 ;  /* 0x00000654ff007816 */ /* 0x000fe20000000000 */
[----:B------:R-:W-:Y:S01]  /*3f90*/  @!PT LDS RZ, [RZ] ;  /* 0x00000000fffff984 */ /* 0x000fe20000000800 */
[----:B------:R-:W-:Y:S01]  /*3fa0*/  @!PT LDS RZ, [RZ] ;  /* 0x00000000fffff984 */ /* 0x000fe20000000800 */
[----:B------:R-:W-:Y:S01]  /*3fb0*/  @!PT LDS RZ, [RZ] ;  /* 0x00000000fffff984 */ /* 0x000fe20000000800 */
[----:B------:R-:W-:Y:S01]  /*3fc0*/  @!PT LDS RZ, [RZ] ;  /* 0x00000000fffff984 */ /* 0x000fe20000000800 */
[----:B------:R2:W-:Y:S06]  /*3fd0*/  MEMBAR.ALL.CTA ;  /* 0x0000000000007992 */ /* 0x0005ec0000008000 */
[----:B--2---:R-:W2:Y:S02]  /*3fe0*/  FENCE.VIEW.ASYNC.S ;  /* 0x00000000000073c6 */ /* 0x004ea40000000000 */
[----:B--2---:R2:W-:Y:S01]  /*3ff0*/  SYNCS.ARRIVE.TRANS64.RED.A1T0 RZ, [R0+URZ], RZ ;  /* 0x000000ff00ff79a7 */ /* 0x0045e200081004ff */
[----:B---3--:R-:W-:Y:S11]  /*4000*/  LOP3.LUT P3, RZ, R22, 0x1, RZ, 0xc0, !PT ;  /* 0x0000000116ff7812 */ /* 0x008ff6000786c0ff */
[----:B------:R-:W-:Y:S02]  /*4010*/  @!UPT UIADD3 URZ, UPT, UPT, URZ, URZ, URZ ;  /* 0x000000fffffff290 */ /* 0x000fe4000fffe0ff */
[----:B------:R-:W-:Y:S02]  /*4020*/  @P3 MOV R13, R20 ;  /* 0x00000014000d3202 */ /* 0x000fe40000000f00 */
[----:B------:R-:W-:Y:S01]  /*4030*/  @P3 LOP3.LUT R8, R21, 0xffff, RZ, 0xc0, !PT ;  /* 0x0000ffff15083812 */ /* 0x000fe200078ec0ff */
[----:B--2---:R-:W-:Y:S06]  /*4040*/  @!P0 BRA `(.L_x_70) ;  /* 0x0000000000a48947 */ /* 0x004fec0003800000 */
[----:B-1----:R-:W-:Y:S01]  /*4050*/  IMAD.HI.U32 R31, R24, R7, RZ ;  /* 0x00000007181f7227 */ /* 0x002fe200078e00ff */
[----:B------:R-:W-:Y:S02]  /*4060*/  ISETP.NE.AND P0, PT, R6, 0x1, PT ;  /* 0x000000010600780c */ /* 0x000fe40003f05270 */
[----:B------:R-:W-:Y:S01]  /*4070*/  ISETP.NE.AND P2, PT, R60, 0x1, PT ;  /* 0x000000013c00780c */ /* 0x000fe20003f45270 */
[----:B----4-:R-:W-:Y:S01]  /*4080*/  IMAD.HI.U32 R34, R19, R16, RZ ;  /* 0x0000001013227227 */ /* 0x010fe200078e00ff */
[----:B------:R-:W-:Y:S02]  /*4090*/  SHF.R.U32.HI R31, RZ, R18, R31 ;  /* 0x00000012ff1f7219 */ /* 0x000fe4000001161f */
[----:B------:R-:W-:Y:S01]  /*40a0*/  ISETP.NE.AND P5, PT, R2, 0x1, PT ;  /* 0x000000010200780c */ /* 0x000fe20003fa5270 */
[----:B------:R-:W-:Y:S01]  /*40b0*/  IMAD.HI.U32 R36, R13, R16, RZ ;  /* 0x000000100d247227 */ /* 0x000fe200078e00ff */
[----:B------:R-:W-:Y:S02]  /*40c0*/  SHF.R.U32.HI R34, RZ, R17, R34 ;  /* 0x00000011ff227219 */ /* 0x000fe40000011622 */
[----:B------:R-:W-:Y:S01]  /*40d0*/  SEL R3, R24, R31, !P0 ;  /* 0x0000001f18037207 */ /* 0x000fe20004000000 */
[C---:B------:R-:W-:Y:S01]  /*40e0*/  IMAD.HI.U32 R31, R8.reuse, R7, RZ ;  /* 0x00000007081f7227 */ /* 0x040fe200078e00ff */
[----:B------:R-:W-:Y:S02]  /*40f0*/  SEL R11, R19, R34, !P5 ;  /* 0x00000022130b7207 */ /* 0x000fe40006800000 */
[----:B------:R-:W-:Y:S01]  /*4100*/  SHF.R.U32.HI R36, RZ, R17, R36 ;  /* 0x00000011ff247219 */ /* 0x000fe20000011624 */
[----:B------:R-:W-:Y:S01]  /*4110*/  IMAD.HI.U32 R38, R3, R4, RZ ;  /* 0x0000000403267227 */ /* 0x000fe200078e00ff */
[----:B------:R-:W-:Y:S03]  /*4120*/  SHF.R.U32.HI R31, RZ, R18, R31 ;  /* 0x00000012ff1f7219 */ /* 0x000fe6000001161f */
[----:B------:R-:W-:Y:S01]  /*4130*/  IMAD.HI.U32 R34, R11, R4, RZ ;  /* 0x000000040b227227 */ /* 0x000fe200078e00ff */
[----:B------:R-:W-:Y:S02]  /*4140*/  @P2 SHF.R.U32.HI R3, RZ, R5, R38 ;  /* 0x00000005ff032219 */ /* 0x000fe40000011626 */
[----:B------:R-:W-:Y:S02]  /*4150*/  SEL R9, R8, R31, !P0 ;  /* 0x0000001f08097207 */ /* 0x000fe40004000000 */
[----:B------:R-:W-:Y:S01]  /*4160*/  @P2 SHF.R.U32.HI R11, RZ, R5, R34 ;  /* 0x00000005ff0b2219 */ /* 0x000fe20000011622 */
[C---:B------:R-:W-:Y:S01]  /*4170*/  IMAD R10, R60.reuse, R3, RZ ;  /* 0x000000033c0a7224 */ /* 0x040fe200078e02ff */
[----:B------:R-:W-:Y:S01]  /*4180*/  SEL R3, R13, R36, !P5 ;  /* 0x000000240d037207 */ /* 0x000fe20006800000 */
[C---:B------:R-:W-:Y:S03]  /*4190*/  IMAD.HI.U32 R14, R9.reuse, R4, RZ ;  /* 0x00000004090e7227 */ /* 0x040fe600078e00ff */
[----:B------:R-:W-:Y:S01]  /*41a0*/  ISETP.GE.AND P0, PT, R9, R10, PT ;  /* 0x0000000a0900720c */ /* 0x000fe20003f06270 */
[C---:B------:R-:W-:Y:S01]  /*41b0*/  IMAD R12, R60.reuse, R11, RZ ;  /* 0x0000000b3c0c7224 */ /* 0x040fe200078e02ff */
[-C--:B------:R-:W-:Y:S04]  /*41c0*/  SHF.R.U32.HI R14, RZ, R5.reuse, R14 ;  /* 0x00000005ff0e7219 */ /* 0x080fe8000001160e */
[----:B------:R-:W-:Y:S02]  /*41d0*/  ISETP.GE.OR P0, PT, R3, R12, P0 ;  /* 0x0000000c0300720c */ /* 0x000fe40000706670 */
[----:B------:R-:W-:Y:S05]  /*41e0*/  SEL R15, R9, R14, !P2 ;  /* 0x0000000e090f7207 */ /* 0x000fea0005000000 */
[----:B------:R-:W-:Y:S04]  /*41f0*/  IMAD.MOV R14, RZ, RZ, -R15 ;  /* 0x000000ffff0e7224 */ /* 0x000fe800078e0a0f */
[----:B------:R-:W-:Y:S02]  /*4200*/  IMAD R14, R60, R14, R9 ;  /* 0x0000000e3c0e7224 */ /* 0x000fe400078e0209 */
[C---:B------:R-:W-:Y:S05]  /*4210*/  @!P0 IMAD.HI.U32 R10, R3.reuse, R4, RZ ;  /* 0x00000004030a8227 */ /* 0x040fea00078e00ff */
[----:B------:R-:W-:Y:S04]  /*4220*/  @!P0 SHF.R.U32.HI R10, RZ, R5, R10 ;  /* 0x00000005ff0a8219 */ /* 0x000fe8000001160a */
[----:B------:R-:W-:Y:S01]  /*4230*/  @!P0 SEL R0, R3, R10, !P2 ;  /* 0x0000000a03008207 */ /* 0x000fe20005000000 */
[----:B------:R-:W-:Y:S03]  /*4240*/  IMAD.MOV R10, RZ, RZ, -R3 ;  /* 0x000000ffff0a7224 */ /* 0x000fe600078e0a03 */
[----:B------:R-:W-:Y:S01]  /*4250*/  @!P0 IADD3 R15, PT, PT, R15, -R0, RZ ;  /* 0x800000000f0f8210 */ /* 0x000fe20007ffe0ff */
[----:B------:R-:W-:Y:S01]  /*4260*/  @!P0 IMAD R0, R11, R14, R0 ;  /* 0x0000000e0b008224 */ /* 0x000fe200078e0200 */
[----:B------:R-:W-:Y:S01]  /*4270*/  IADD3 R11, PT, PT, -R9, RZ, RZ ;  /* 0x000000ff090b7210 */ /* 0x000fe20007ffe1ff */
[----:B------:R-:W-:Y:S02]  /*4280*/  IMAD R13, R2, R10, R13 ;  /* 0x0000000a020d7224 */ /* 0x000fe400078e020d */
[----:B------:R-:W-:Y:S02]  /*4290*/  @!P0 IMAD R9, R15, R60, R3 ;  /* 0x0000003c0f098224 */ /* 0x000fe400078e0203 */
[----:B------:R-:W-:Y:S02]  /*42a0*/  @!P0 IMAD.MOV.U32 R3, RZ, RZ, R0 ;  /* 0x000000ffff038224 */ /* 0x000fe400078e0000 */
[----:B------:R-:W-:Y:S02]  /*42b0*/  IMAD R8, R6, R11, R8 ;  /* 0x0000000b06087224 */ /* 0x000fe400078e0208 */
[----:B------:R-:W-:Y:S02]  /*42c0*/  IMAD R13, R3, R2, R13 ;  /* 0x00000002030d7224 */ /* 0x000fe400078e020d */
[----:B------:R-:W-:Y:S02]  /*42d0*/  IMAD R8, R9, R6, R8 ;  /* 0x0000000609087224 */ /* 0x000fe400078e0208 */
.L_x_70:
[----:B------:R-:W-:Y:S05]  /*42e0*/  BRA.U UP1, `(.L_x_71) ;  /* 0x0000000101107547 */ /* 0x000fea000b800000 */
[----:B------:R-:W-:Y:S04]  /*42f0*/  MOV R0, UR6 ;  /* 0x0000000600007c02 */ /* 0x000fe80008000f00 */
[----:B------:R-:W-:Y:S04]  /*4300*/  SHF.L.U32 R3, R0, 0x1f, RZ ;  /* 0x0000001f00037819 */ /* 0x000fe800000006ff */
[----:B------:R-:W2:Y:S02]  /*4310*/  SYNCS.PHASECHK.TRANS64.TRYWAIT P0, [UR7+0x68], R3 ;  /* 0x00006803ff0075a7 */ /* 0x000ea40008001107 */
[----:B--2---:R-:W-:Y:S05]  /*4320*/  @!P0 BRA `(.L_x_72) ;  /* 0x00000030009c8947 */ /* 0x004fea0003800000 */
.L_x_71:
[----:B------:R-:W-:Y:S05]  /*4330*/  BRA.U !UP5, `(.L_x_73) ;  /* 0x000000010d347547 */ /* 0x000fea000b800000 */
[----:B------:R-:W-:Y:S01]  /*4340*/  UPLOP3.LUT UP0, UPT, UPT, UPT, UP4, 0x80, 0x8 ;  /* 0x000000000008789c */ /* 0x000fe20003f0f040 */
[----:B--2---:R-:W-:Y:S02]  /*4350*/  HFMA2 R0, -RZ, RZ, 0, 5.9604644775390625e-08 ;  /* 0x00000001ff007431 */ /* 0x004fe400000001ff */
[----:B------:R-:W-:Y:S03]  /*4360*/  IMAD.MOV.U32 R140, RZ, RZ, 0x1 ;  /* 0x00000001ff8c7424 */ /* 0x000fe600078e00ff */
[----:B------:R-:W-:Y:S05]  /*4370*/  PLOP3.LUT P0, PT, PT, PT, UP0, 0x80, 0x8 ;  /* 0x000000000008781c */ /* 0x000fea0003f0f008 */
[----:B------:R-:W2:Y:S01]  /*4380*/  @UP0 LDCU.64 UR10, c[0x0][0x888] ;  /* 0x00011100ff0a07ac */ /* 0x000ea20008000a00 */
[----:B------:R-:W-:Y:S07]  /*4390*/  @UP0 UIMAD UR8, UR36, UR4, URZ ;  /* 0x00000004240802a4 */ /* 0x000fee000f8e02ff */
[----:B------:R-:W-:Y:S01]  /*43a0*/  @!P0 PRMT R140, R0, 0x7610, R140 ;  /* 0x00007610008c8816 */ /* 0x000fe2000000008c */
[----:B--2---:R-:W-:Y:S03]  /*43b0*/  @UP0 UIMAD.WIDE UR10, UR8, 0x4, UR10 ;  /* 0x00000004080a08a5 */ /* 0x004fe6000f8e020a */
[----:B------:R-:W2:Y:S03]  /*43c0*/  @!UP0 LDCU UR8, c[0x0][0x880] ;  /* 0x00011000ff0887ac */ /* 0x000ea60008000800 */
[----:B------:R-:W-:Y:S01]  /*43d0*/  IMAD.U32 R10, RZ, RZ, UR10 ;  /* 0x0000000aff0a7e24 */ /* 0x000fe2000f8e00ff */
[----:B------:R-:W-:Y:S05]  /*43e0*/  MOV R11, UR11 ;  /* 0x0000000b000b7c02 */ /* 0x000fea0008000f00 */
[----:B-----5:R3:W5:Y:S02]  /*43f0*/  @P0 LDG.E R68, desc[UR40][R10.64] ;  /* 0x000000280a440981 */ /* 0x020764000c1e1900 */
[----:B--23--:R-:W-:Y:S07]  /*4400*/  @!P0 IMAD.U32 R68, RZ, RZ, UR8 ;  /* 0x00000008ff448e24 */ /* 0x00cfee000f8e00ff */
.L_x_73:
[----:B-----5:R-:W-:Y:S01]  /*4410*/  @!P4 ISETP.EQ.AND P5, PT, R68, RZ, PT ;  /* 0x000000ff4400c20c */ /* 0x020fe20003fa2270 */
[----:B------:R-:W-:Y:S01]  /*4420*/  @!UPT UIADD3 URZ, UPT, UPT, URZ, URZ, URZ ;  /* 0x000000fffffff290 */ /* 0x000fe2000fffe0ff */
[----:B------:R-:W-:Y:S11]  /*4430*/  @!P4 BRA `(.L_x_74) ;  /* 0x000000000014c947 */ /* 0x000ff60003800000 */
[----:B------:R-:W-:Y:S02]  /*4440*/  LOP3.LUT P0, RZ, R140, 0xff, RZ, 0xc0, !PT ;  /* 0x000000ff8cff7812 */ /* 0x000fe4000780c0ff */
[----:B------:R-:W-:Y:S04]  /*4450*/  PLOP3.LUT P5, PT, PT, PT, UP0, 0x80, 0x8 ;  /* 0x000000000008781c */ /* 0x000fe80003faf008 */
[----:B------:R-:W-:Y:S07]  /*4460*/  PLOP3.LUT P5, PT, P5, PT, PT, 0x8, 0x80 ;  /* 0x000000000080781c */ /* 0x000fee0002fae170 */
[----:B------:R-:W-:Y:S11]  /*4470*/  @P0 ISETP.EQ.AND P5, PT, R68, RZ, PT ;  /* 0x000000ff4400020c */ /* 0x000ff60003fa2270 */
[----:B------:R-:W-:Y:S02]  /*4480*/  @!UPT UIADD3 URZ, UPT, UPT, URZ, URZ, URZ ;  /* 0x000000fffffff290 */ /* 0x000fe4000fffe0ff */
.L_x_74:
[----:B------:R-:W3:Y:S01]  /*4490*/  SYNCS.PHASECHK.TRANS64.TRYWAIT P4, [UR7+0x58], R26 ;  /* 0x0000581aff0075a7 */ /* 0x000ee20008081107 */
[----:B------:R-:W-:Y:S01]  /*44a0*/  @P3 SHF.R.U32.HI R27, RZ, 0x10, R21 ;  /* 0x00000010ff1b3819 */ /* 0x000fe20000011615 */
[----:B------:R-:W-:Y:S01]  /*44b0*/  VIADD R29, R29, 0x1 ;  /* 0x000000011d1d7836 */ /* 0x000fe20000000000 */
[----:B------:R-:W5:Y:S08]  /*44c0*/  LDC.64 R14, c[0x0][0xb10] ;  /* 0x0002c400ff0e7b82 */ /* 0x000f700000000a00 */
[----:B------:R-:W1:Y:S08]  /*44d0*/  LDC.64 R10, c[0x0][0xb18] ;  /* 0x0002c600ff0a7b82 */ /* 0x000e700000000a00 */
[----:B--2---:R-:W2:Y:S08]  /*44e0*/  @!P1 LDC R0, c[0x0][0xb20] ;  /* 0x0002c800ff009b82 */ /* 0x004eb00000000800 */
[----:B------:R-:W4:Y:S01]  /*44f0*/  @!P1 LDC R3, c[0x0][0xb0c] ;  /* 0x0002c300ff039b82 */ /* 0x000f220000000800 */
[----:B-----5:R-:W-:Y:S05]  /*4500*/  @!P1 IMAD.HI.U32 R14, R13, R14, RZ ;  /* 0x0000000e0d0e9227 */ /* 0x020fea00078e00ff */
[----:B------:R-:W-:Y:S01]  /*4510*/  @!P1 SHF.R.U32.HI R14, RZ, R15, R14 ;  /* 0x0000000fff0e9219 */ /* 0x000fe2000001160e */
[----:B-1----:R-:W-:Y:S01]  /*4520*/  @!P1 IMAD.HI.U32 R11, R8, R11, RZ ;  /* 0x0000000b080b9227 */ /* 0x002fe200078e00ff */
[----:B------:R-:W-:Y:S04]  /*4530*/  @!P1 ISETP.NE.AND P0, PT, R10, 0x1, PT ;  /* 0x000000010a00980c */ /* 0x000fe80003f05270 */
[----:B--2---:R-:W-:Y:S02]  /*4540*/  @!P1 SHF.R.U32.HI R9, RZ, R0, R11 ;  /* 0x00000000ff099219 */ /* 0x004fe4000001160b */
[----:B----4-:R-:W-:Y:S02]  /*4550*/  @!P1 ISETP.NE.AND P2, PT, R3, 0x1, PT ;  /* 0x000000010300980c */ /* 0x010fe40003f45270 */
[----:B------:R-:W-:Y:S02]  /*4560*/  @!P1 SEL R9, R8, R9, !P0 ;  /* 0x0000000908099207 */ /* 0x000fe40004000000 */
[----:B------:R-:W-:Y:S02]  /*4570*/  ELECT P0, URZ, PT ;  /* 0x0000000000ff782f */ /* 0x000fe40003800000 */
[----:B------:R-:W-:Y:S05]  /*4580*/  @!P1 SEL R14, R13, R14, !P2 ;  /* 0x0000000e0d0e9207 */ /* 0x000fea0005000000 */
[----:B------:R-:W-:Y:S02]  /*4590*/  @!P1 IMAD.IADD R0, R9, 0x1, -R14 ;  /* 0x0000000109009824 */ /* 0x000fe400078e0a0e */
[----:B------:R-:W-:Y:S02]  /*45a0*/  @!P1 IMAD.IADD R9, R14, 0x1, -R9 ;  /* 0x000000010e099824 */ /* 0x000fe400078e0a09 */
[----:B------:R-:W-:Y:S02]  /*45b0*/  @!P1 IMAD R13, R0, R3, R13 ;  /* 0x00000003000d9224 */ /* 0x000fe400078e020d */
[----:B------:R-:W-:Y:S01]  /*45c0*/  @!P1 IMAD R8, R9, R10, R8 ;  /* 0x0000000a09089224 */ /* 0x000fe200078e0208 */
[----:B---3--:R-:W-:Y:S06]  /*45d0*/  @!P4 BRA `(.L_x_75) ;  /* 0x000000300008c947 */ /* 0x008fec0003800000 */
.L_x_130:
[----:B------:R-:W-:Y:S01]  /*45e0*/  PLOP3.LUT P5, PT, P5, P0, PT, 0xf2, 0x2f ;  /* 0x00000000002f781c */ /* 0x000fe20002fa1e72 */
[----:B------:R-:W-:Y:S01]  /*45f0*/  UMOV UR14, 0x0 ;  /* 0x00000000000e7882 */ /* 0x000fe20000000000 */
[----:B------:R-:W-:Y:S01]  /*4600*/  UMOV UR15, 0x10000000 ;  /* 0x10000000000f7882 */ /* 0x000fe20000000000 */
[----:B------:R-:W-:Y:S01]  /*4610*/  LOP3.LUT R30, R30, 0x1, RZ, 0x3c, !PT ;  /* 0x000000011e1e7812 */ /* 0x000fe200078e3cff */
[----:B------:R-:W-:Y:S01]  /*4620*/  UMOV UR28, UR36 ;  /* 0x00000024001c7c82 */ /* 0x000fe20008000000 */
[----:B------:R-:W-:Y:S01]  /*4630*/  UMOV UR20, UR36 ;  /* 0x0000002400147c82 */ /* 0x000fe20008000000 */
[----:B------:R-:W-:Y:S01]  /*4640*/  UMOV UR12, UR36 ;  /* 0x00000024000c7c82 */ /* 0x000fe20008000000 */
[----:B------:R-:W-:Y:S06]  /*4650*/  @P3 R2UR UR36, R27 ;  /* 0x000000001b2432ca */ /* 0x000fec00000e0000 */
[----:B-1----:R-:W-:Y:S01]  /*4660*/  @!P5 IADD3 R3, P0, PT, R32, 0x580, RZ ;  /* 0x000005802003d810 */ /* 0x002fe20007f1e0ff */
[----:B------:R-:W-:Y:S01]  /*4670*/  @!P5 IMAD R137, R137, 0x60, RZ ;  /* 0x000000608989d824 */ /* 0x000fe200078e02ff */
[----:B------:R-:W-:Y:S01]  /*4680*/  VOTEU.ALL UP1, P5 ;  /* 0x0000000000ff7886 */ /* 0x000fe20002820000 */
[----:B------:R-:W-:Y:S01]  /*4690*/  @!P5 IMAD.SHL.U32 R139, R139, 0x40, RZ ;  /* 0x000000408b8bd824 */ /* 0x000fe200078e00ff */
[----:B------:R-:W-:Y:S01]  /*46a0*/  @!P5 R2UR UR9, R3 ;  /* 0x000000000309d2ca */ /* 0x000fe200000e0000 */
[----:B------:R-:W-:Y:S01]  /*46b0*/  @!P5 IMAD.X R0, RZ, RZ, R33, P0 ;  /* 0x000000ffff00d224 */ /* 0x000fe200000e0621 */
[----:B------:R-:W-:Y:S01]  /*46c0*/  @!P5 R2UR UR26, R137 ;  /* 0x00000000891ad2ca */ /* 0x000fe200000e0000 */
[----:B------:R-:W-:Y:S01]  /*46d0*/  @!UP1 UIADD3 UR25, UPT, UPT, UR7, 0x50, URZ ;  /* 0x0000005007199890 */ /* 0x000fe2000fffe0ff */
[----:B------:R-:W-:Y:S01]  /*46e0*/  @!P5 R2UR UR27, R139 ;  /* 0x000000008b1bd2ca */ /* 0x000fe200000e0000 */
[----:B------:R-:W-:Y:S01]  /*46f0*/  @!UP1 UIADD3 UR24, UPT, UPT, UR7, 0x200, URZ ;  /* 0x0000020007189890 */ /* 0x000fe2000fffe0ff */
[----:B------:R-:W-:Y:S01]  /*4700*/  @!P5 R2UR UR8, R0 ;  /* 0x000000000008d2ca */ /* 0x000fe200000e0000 */
[----:B------:R-:W-:Y:S01]  /*4710*/  VOTEU.ALL UP3, P5 ;  /* 0x0000000000ff7886 */ /* 0x000fe20002860000 */
[----:B------:R-:W-:Y:S01]  /*4720*/  @!UP1 UIADD3 UR16, UPT, UPT, UR7, 0xa00, URZ ;  /* 0x00000a0007109890 */ /* 0x000fe2000fffe0ff */
[C---:B------:R-:W-:Y:S01]  /*4730*/  ISETP.NE.AND P0, PT, R29.reuse, 0x2, PT ;  /* 0x000000021d00780c */ /* 0x040fe20003f05270 */
[----:B------:R-:W-:Y:S01]  /*4740*/  VOTEU.ALL UP2, P5 ;  /* 0x0000000000ff7886 */ /* 0x000fe20002840000 */
[----:B------:R-:W-:Y:S01]  /*4750*/  UMOV UR17, UR25 ;  /* 0x0000001900117c82 */ /* 0x000fe20008000000 */
[----:B------:R-:W-:Y:S01]  /*4760*/  IMAD.IADD R137, R8, 0x1, R136 ;  /* 0x0000000108897824 */ /* 0x000fe200078e0288 */
[----:B------:R-:W-:Y:S01]  /*4770*/  SEL R3, RZ, 0x1, P0 ;  /* 0x00000001ff037807 */ /* 0x000fe20000000000 */
[----:B------:R-:W-:Y:S01]  /*4780*/  IMAD.U32 R10, RZ, RZ, UR9 ;  /* 0x00000009ff0a7e24 */ /* 0x000fe2000f8e00ff */
[----:B------:R-:W-:Y:S01]  /*4790*/  @!UP1 UIADD3 UR18, UPT, UPT, UR26, 0x20, URZ ;  /* 0x000000201a129890 */ /* 0x000fe2000fffe0ff */
[----:B------:R-:W-:Y:S01]  /*47a0*/  SEL R29, R29, RZ, P0 ;  /* 0x000000ff1d1d7207 */ /* 0x000fe20000000000 */
[----:B------:R-:W-:Y:S01]  /*47b0*/  UMOV UR19, UR27 ;  /* 0x0000001b00137c82 */ /* 0x000fe20008000000 */
[----:B------:R-:W-:Y:S01]  /*47c0*/  @!UP1 UIADD3 UR10, UPT, UPT, UR26, 0x40, URZ ;  /* 0x000000401a0a9890 */ /* 0x000fe2000fffe0ff */
[----:B------:R-:W-:Y:S01]  /*47d0*/  IMAD.U32 R11, RZ, RZ, UR8 ;  /* 0x00000008ff0b7e24 */ /* 0x000fe2000f8e00ff */
[----:B------:R-:W-:Y:S01]  /*47e0*/  @!P5 R2UR UR22, R10 ;  /* 0x000000000a16d2ca */ /* 0x000fe200000e0000 */
[----:B------:R-:W-:Y:S01]  /*47f0*/  @!UP1 UIADD3 UR8, UPT, UPT, UR7, 0x1200, URZ ;  /* 0x0000120007089890 */ /* 0x000fe2000fffe0ff */
[----:B------:R-:W-:Y:S01]  /*4800*/  LOP3.LUT R28, R28, R3, RZ, 0x3c, !PT ;  /* 0x000000031c1c7212 */ /* 0x000fe200078e3cff */
[----:B------:R-:W-:Y:S01]  /*4810*/  VOTEU.ALL UP1, P5 ;  /* 0x0000000000ff7886 */ /* 0x000fe20002820000 */
[----:B------:R-:W-:Y:S01]  /*4820*/  @!P5 R2UR UR23, R11 ;  /* 0x000000000b17d2ca */ /* 0x000fe200000e0000 */
[----:B------:R-:W-:Y:S01]  /*4830*/  UMOV UR9, UR25 ;  /* 0x0000001900097c82 */ /* 0x000fe20008000000 */
[----:B------:R-:W-:Y:S01]  /*4840*/  UMOV UR11, UR27 ;  /* 0x0000001b000b7c82 */ /* 0x000fe20008000000 */
[----:B------:R-:W-:Y:S10]  /*4850*/  IMAD.IADD R139, R13, 0x1, R138 ;  /* 0x000000010d8b7824 */ /* 0x000ff400078e028a */
[----:B------:R2:W-:Y:S01]  /*4860*/  @!UP3 UTMALDG.3D [UR24], [UR22], desc[UR14] ;  /* 0x00000e181600b5b4 */ /* 0x0005e20008011000 */
[----:B------:R2:W-:Y:S01]  /*4870*/  @!UP2 UTMALDG.3D [UR16], [UR22], desc[UR14] ;  /* 0x00000e101600a5b4 */ /* 0x0005e20008011000 */
[----:B------:R2:W-:Y:S01]  /*4880*/  @!UP1 UTMALDG.3D [UR8], [UR22], desc[UR14] ;  /* 0x00000e08160095b4 */ /* 0x0005e20008011000 */
[----:B------:R2:W-:Y:S01]  /*4890*/  @!P5 SYNCS.ARRIVE.TRANS64.RED.A0TR RZ, [UR7+0x50], R25 ;  /* 0x00005019ffffd9a7 */ /* 0x0005e20008300407 */
[----:B------:R-:W-:Y:S01]  /*48a0*/  UPLOP3.LUT UP1, UPT, UPT, UPT, UPT, 0x80, 0x8 ;  /* 0x000000000008789c */ /* 0x000fe20003f2f070 */
[----:B------:R-:W-:Y:S01]  /*48b0*/  SYNCS.ARRIVE.TRANS64.RED.A1T0 RZ, [UR37], RZ ;  /* 0x000000ffffff79a7 */ /* 0x000fe20008100425 */
[----:B------:R-:W-:Y:S09]  /*48c0*/  @P3 BRA `(.L_x_76) ;  /* 0xfffffff400803947 */ /* 0x000ff2000383ffff */
[----:B------:R-:W-:Y:S07]  /*48d0*/  MOV R0, UR7 ;  /* 0x0000000700007c02 */ /* 0x000fee0008000f00 */
.L_x_77:
[----:B-1----:R-:W-:-:S04]  /*48e0*/  SHF.L.U32 R3, R30, 0x1f, RZ ;  /* 0x0000001f1e037819 */ /* 0x002fc800000006ff */
[----:B------:R1:W3:Y:S03]  /*48f0*/  SYNCS.PHASECHK.TRANS64.TRYWAIT P0, [R0+URZ+0x58], R3 ;  /* 0x00005803000075a7 */ /* 0x0002e600080011ff */
[----:B---3--:R-:W-:Y:S05]  /*4900*/  @!P0 NANOSLEEP.SYNCS 0x989680 ;  /* 0x009896800000895d */ /* 0x008fea0003900000 */
[----:B------:R-:W3:Y:S02]  /*4910*/  @!P0 SYNCS.PHASECHK.TRANS64 P0, [R0+URZ+0x58], R3 ;  /* 0x00005803000085a7 */ /* 0x000ee400080010ff */
[----:B--23--:R-:W-:Y:S05]  /*4920*/  @P0 EXIT ;  /* 0x000000000000094d */ /* 0x00cfea0003800000 */
[----:B------:R-:W-:Y:S05]  /*4930*/  BRA `(.L_x_77) ;  /* 0xfffffffc00e87947 */ /* 0x000fea000383ffff */
.L_x_68:
[----:B------:R-:W-:-:S06]  /*4940*/  UISETP.GE.AND UP1, UPT, UR8, 0x4, UPT ;  /* 0x000000040800788c */ /* 0x000fcc000bf26270 */
[----:B------:R-:W-:-:S13]  /*4950*/  PLOP3.LUT P0, PT, PT, PT, UP1, 0x80, 0x8 ;  /* 0x000000000008781c */ /* 0x000fda0003f0f018 */
[----:B------:R-:W-:Y:S05]  /*4960*/  @!P0 EXIT ;  /* 0x000000000000894d */ /* 0x000fea0003800000 */
[----:B------:R-:W-:Y:S01]  /*4970*/  BAR.SYNC.DEFER_BLOCKING 0x6, 0xa0 ;  /* 0x0182800000007b1d */ /* 0x000fe20000010000 */
[C---:B------:R-:W-:Y:S01]  /*4980*/  IMAD.SHL.U32 R5, R144.reuse, 0x20, RZ ;  /* 0x0000002090057824 */ /* 0x040fe200078e00ff */
[----:B------:R-:W-:Y:S01]  /*4990*/  CS2R R148, SRZ ;  /* 0x0000000000947805 */ /* 0x000fe2000001ff00 */
[C---:B------:R-:W-:Y:S02]  /*49a0*/  IMAD.SHL.U32 R0, R144.reuse, 0x10, RZ ;  /* 0x0000001090007824 */ /* 0x040fe400078e00ff */
[C---:B------:R-:W-:Y:S01]  /*49b0*/  IMAD.U32 R2, R144.reuse, 0x10000, RZ ;  /* 0x0001000090027824 */ /* 0x040fe200078e00ff */
[----:B------:R-:W-:Y:S02]  /*49c0*/  UMOV UR43, 0x400 ;  /* 0x00000400002b7882 */ /* 0x000fe40000000000 */
[----:B------:R-:W1:Y:S01]  /*49d0*/  LDC R143, c[0x0][0x370] ;  /* 0x0000dc00ff8f7b82 */ /* 0x000e620000000800 */
[----:B------:R-:W-:Y:S01]  /*49e0*/  ULEA UR43, UR37, UR43, 0x18 ;  /* 0x0000002b252b7291 */ /* 0x000fe2000f8ec0ff */
[----:B------:R-:W-:Y:S01]  /*49f0*/  LOP3.LUT R7, R5, 0x80, RZ, 0xc0, !PT ;  /* 0x0000008005077812 */ /* 0x000fe200078ec0ff */
[----:B------:R-:W-:Y:S01]  /*4a00*/  IMAD.SHL.U32 R145, R144, 0x4, RZ ;  /* 0x0000000490917824 */ /* 0x000fe200078e00ff */
[----:B------:R-:W-:Y:S01]  /*4a10*/  LOP3.LUT R0, R0, 0x600, RZ, 0xc0, !PT ;  /* 0x0000060000007812 */ /* 0x000fe200078ec0ff */
[----:B------:R-:W-:Y:S01]  /*4a20*/  UIADD3 UR4, UPT, UPT, UR43, 0x1a00, URZ ;  /* 0x00001a002b047890 */ /* 0x000fe2000fffe0ff */
[----:B------:R-:W-:Y:S01]  /*4a30*/  LOP3.LUT R4, R7, 0x10, R144, 0xf8, !PT ;  /* 0x0000001007047812 */ /* 0x000fe200078ef890 */
[----:B------:R-:W-:Y:S01]  /*4a40*/  IMAD.MOV.U32 R64, RZ, RZ, RZ ;  /* 0x000000ffff407224 */ /* 0x000fe200078e00ff */
[----:B------:R-:W2:Y:S01]  /*4a50*/  LDC R62, c[0x0][0xb0c] ;  /* 0x0002c300ff3e7b82 */ /* 0x000ea20000000800 */
[----:B------:R-:W-:Y:S01]  /*4a60*/  LOP3.LUT R0, R0, 0x60, R5, 0xf8, !PT ;  /* 0x0000006000007812 */ /* 0x000fe200078ef805 */
[----:B------:R-:W-:Y:S01]  /*4a70*/  IMAD.MOV.U32 R150, RZ, RZ, RZ ;  /* 0x000000ffff967224 */ /* 0x000fe200078e00ff */
[----:B------:R-:W-:Y:S01]  /*4a80*/  LOP3.LUT R2, R2, 0x600000, RZ, 0xc0, !PT ;  /* 0x0060000002027812 */ /* 0x000fe200078ec0ff */
[----:B------:R-:W-:Y:S01]  /*4a90*/  IMAD.MOV.U32 R153, RZ, RZ, RZ ;  /* 0x000000ffff997224 */ /* 0x000fe200078e00ff */
[----:B------:R-:W-:Y:S01]  /*4aa0*/  LOP3.LUT R145, R4, 0x10, R145, 0x78, !PT ;  /* 0x0000001004917812 */ /* 0x000fe200078e7891 */
[----:B------:R-:W-:Y:S01]  /*4ab0*/  IMAD.U32 R151, RZ, RZ, UR4 ;  /* 0x00000004ff977e24 */ /* 0x000fe2000f8e00ff */
[----:B------:R-:W-:Y:S01]  /*4ac0*/  LOP3.LUT R0, R0, 0x100, R5, 0xf8, !PT ;  /* 0x0000010000007812 */ /* 0x000fe200078ef805 */
[----:B------:R-:W4:Y:S01]  /*4ad0*/  LDC R141, c[0x0][0xb20] ;  /* 0x0002c800ff8d7b82 */ /* 0x000f220000000800 */
[----:B------:R-:W3:Y:S01]  /*4ae0*/  LDS R3, [UR43+0x120] ;  /* 0x0001202bff037984 */ /* 0x000ee20008000800 */
[----:B------:R-:W1:Y:S01]  /*4af0*/  LDCU.64 UR46, c[0x0][0x348] ;  /* 0x00006900ff2e77ac */ /* 0x000e620008000a00 */
[----:B------:R-:W-:Y:S01]  /*4b00*/  LOP3.LUT R145, R0, R145, RZ, 0xfc, !PT ;  /* 0x0000009100917212 */ /* 0x000fe200078efcff */
[----:B------:R-:W1:Y:S04]  /*4b10*/  LDCU.64 UR38, c[0x0][0x888] ;  /* 0x00011100ff2677ac */ /* 0x000e680008000a00 */
[----:B------:R-:W1:Y:S01]  /*4b20*/  LDC R61, c[0x0][0xb30] ;  /* 0x0002cc00ff3d7b82 */ /* 0x000e620000000800 */
[----:B------:R-:W-:-:S07]  /*4b30*/  UIADD3 UR42, UPT, UPT, UR43, 0x200, URZ ;  /* 0x000002002b2a7890 */ /* 0x000fce000fffe0ff */
[----:B------:R-:W1:Y:S08]  /*4b40*/  LDC.64 R126, c[0x0][0xb10] ;  /* 0x0002c400ff7e7b82 */ /* 0x000e700000000a00 */
[----:B------:R-:W1:Y:S08]  /*4b50*/  LDC.64 R58, c[0x0][0xb18] ;  /* 0x0002c600ff3a7b82 */ /* 0x000e700000000a00 */
[----:B------:R-:W1:Y:S08]  /*4b60*/  LDC.64 R122, c[0x0][0x888] ;  /* 0x00022200ff7a7b82 */ /* 0x000e700000000a00 */
[----:B------:R-:W1:Y:S01]  /*4b70*/  LDC.64 R56, c[0x0][0xb28] ;  /* 0x0002ca00ff387b82 */ /* 0x000e620000000a00 */
[----:B---3--:R-:W-:-:S07]  /*4b80*/  IMAD.IADD R2, R3, 0x1, R2 ;  /* 0x0000000103027824 */ /* 0x008fce00078e0202 */
[----:B------:R-:W3:Y:S08]  /*4b90*/  LDC.64 R124, c[0x0][0x890] ;  /* 0x00022400ff7c7b82 */ /* 0x000ef00000000a00 */
[----:B------:R-:W1:Y:S08]  /*4ba0*/  LDC.64 R120, c[0x0][0x8b0] ;  /* 0x00022c00ff787b82 */ /* 0x000e700000000a00 */
[----:B------:R-:W1:Y:S08]  /*4bb0*/  LDC.64 R118, c[0x0][0x8a8] ;  /* 0x00022a00ff767b82 */ /* 0x000e700000000a00 */
[----:B--2-4-:R-:W1:Y:S02]  /*4bc0*/  LDC R142, c[0x0][0x374] ;  /* 0x0000dd00ff8e7b82 */ /* 0x014e640000000800 */
.L_x_97:
[----:B------:R-:W-:Y:S02]  /*4bd0*/  LEA R0, R153, UR43, 0x3 ;  /* 0x0000002b99007c11 */ /* 0x000fe4000f8e18ff */
[----:B------:R-:W-:Y:S02]  /*4be0*/  SHF.L.U32 R3, R149, 0x1f, RZ ;  /* 0x0000001f95037819 */ /* 0x000fe400000006ff */
[----:B------:R-:W-:Y:S02]  /*4bf0*/  LEA R16, R153, UR43, 0x4 ;  /* 0x0000002b99107c11 */ /* 0x000fe4000f8e20ff */
[----:B--2---:R-:W2:Y:S02]  /*4c00*/  SYNCS.PHASECHK.TRANS64.TRYWAIT P0, [R0+URZ+0x70], R3 ;  /* 0x00007003000075a7 */ /* 0x004ea400080011ff */
[----:B-12---:R-:W-:Y:S05]  /*4c10*/  @!P0 BRA `(.L_x_78) ;  /* 0x0000002800908947 */ /* 0x006fea0003800000 */
.L_x_131:
[----:B------:R-:W4:Y:S01]  /*4c20*/  LDC.64 R14, c[0x0][0xb10] ;  /* 0x0002c400ff0e7b82 */ /* 0x000f220000000a00 */
[----:B------:R-:W3:Y:S01]  /*4c30*/  LDS.128 R16, [R16+0x100] ;  /* 0x0001000010107984 */ /* 0x000ee20000000c00 */
[----:B-1----:R-:W-:Y:S01]  /*4c40*/  ISETP.NE.AND P1, PT, R61, 0x1, PT ;  /* 0x000000013d00780c */ /* 0x002fe20003f25270 */
[----:B--2---:R-:W-:Y:S01]  /*4c50*/  VIADD R0, R0, 0x80 ;  /* 0x0000008000007836 */ /* 0x004fe20000000000 */
[----:B------:R-:W-:Y:S04]  /*4c60*/  ISETP.GE.AND P0, PT, R60, 0x1, PT ;  /* 0x000000013c00780c */ /* 0x000fe80003f06270 */
[----:B------:R-:W1:Y:S01]  /*4c70*/  LDC.64 R12, c[0x0][0xb18] ;  /* 0x0002c600ff0c7b82 */ /* 0x000e620000000a00 */
[----:B------:R-:W-:Y:S01]  /*4c80*/  PRMT R0, RZ, 0x654, R0 ;  /* 0x00000654ff007816 */ /* 0x000fe20000000000 */
[----:B------:R-:W-:Y:S01]  /*4c90*/  @!PT LDS RZ, [RZ] ;  /* 0x00000000fffff984 */ /* 0x000fe20000000800 */
[----:B------:R-:W-:Y:S01]  /*4ca0*/  @!PT LDS RZ, [RZ] ;  /* 0x00000000fffff984 */ /* 0x000fe20000000800 */
[----:B------:R-:W-:Y:S01]  /*4cb0*/  @!PT LDS RZ, [RZ] ;  /* 0x00000000fffff984 */ /* 0x000fe20000000800 */
[----:B------:R-:W-:Y:S01]  /*4cc0*/  @!PT LDS RZ, [RZ] ;  /* 0x00000000fffff984 */ /* 0x000fe20000000800 */
[----:B------:R2:W-:Y:S06]  /*4cd0*/  MEMBAR.ALL.CTA ;  /* 0x0000000000007992 */ /* 0x0005ec0000008000 */
[----:B--2---:R-:W2:Y:S01]  /*4ce0*/  FENCE.VIEW.ASYNC.S ;  /* 0x00000000000073c6 */ /* 0x004ea20000000000 */
[----:B------:R-:W1:Y:S08]  /*4cf0*/  @!P1 LDC R11, c[0x0][0xb20] ;  /* 0x0002c800ff0b9b82 */ /* 0x000e700000000800 */
[----:B------:R-:W1:Y:S01]  /*4d00*/  @!P1 LDC R10, c[0x0][0xb0c] ;  /* 0x0002c300ff0a9b82 */ /* 0x000e620000000800 */
[----:B--2---:R2:W-:Y:S01]  /*4d10*/  SYNCS.ARRIVE.TRANS64.RED.A1T0 RZ, [R0+URZ], RZ ;  /* 0x000000ff00ff79a7 */ /* 0x0045e200081004ff */
[----:B---3--:R-:W-:Y:S04]  /*4d20*/  LOP3.LUT P4, RZ, R18, 0x1, RZ, 0xc0, !PT ;  /* 0x0000000112ff7812 */ /* 0x008fe8000788c0ff */
[----:B------:R-:W-:Y:S09]  /*4d30*/  P2R R152, PR, RZ, 0x10 ;  /* 0x00000010ff987803 */ /* 0x000ff20000000000 */
[----:B------:R-:W-:Y:S02]  /*4d40*/  @P4 MOV R65, R16 ;  /* 0x0000001000414202 */ /* 0x000fe40000000f00 */
[----:B------:R-:W-:Y:S01]  /*4d50*/  @P4 LOP3.LUT R63, R17, 0xffff, RZ, 0xc0, !PT ;  /* 0x0000ffff113f4812 */ /* 0x000fe200078ec0ff */
[----:B--2-4-:R-:W-:Y:S06]  /*4d60*/  @!P0 BRA `(.L_x_79) ;  /* 0x0000000000a48947 */ /* 0x014fec0003800000 */
[----:B------:R-:W-:Y:S01]  /*4d70*/  IMAD.HI.U32 R22, R142, R59, RZ ;  /* 0x0000003b8e167227 */ /* 0x000fe200078e00ff */
[----:B------:R-:W-:Y:S02]  /*4d80*/  ISETP.NE.AND P0, PT, R58, 0x1, PT ;  /* 0x000000013a00780c */ /* 0x000fe40003f05270 */
[----:B------:R-:W-:Y:S01]  /*4d90*/  ISETP.NE.AND P2, PT, R60, 0x1, PT ;  /* 0x000000013c00780c */ /* 0x000fe20003f45270 */
[-C--:B------:R-:W-:Y:S01]  /*4da0*/  IMAD.HI.U32 R20, R143, R126.reuse, RZ ;  /* 0x0000007e8f147227 */ /* 0x080fe200078e00ff */
[----:B------:R-:W-:Y:S02]  /*4db0*/  SHF.R.U32.HI R21, RZ, R141, R22 ;  /* 0x0000008dff157219 */ /* 0x000fe40000011616 */
[----:B------:R-:W-:Y:S01]  /*4dc0*/  ISETP.NE.AND P3, PT, R62, 0x1, PT ;  /* 0x000000013e00780c */ /* 0x000fe20003f65270 */
[----:B------:R-:W-:Y:S01]  /*4dd0*/  IMAD.HI.U32 R26, R63, R59, RZ ;  /* 0x0000003b3f1a7227 */ /* 0x000fe200078e00ff */
[----:B------:R-:W-:Y:S02]  /*4de0*/  SHF.R.U32.HI R20, RZ, R127, R20 ;  /* 0x0000007fff147219 */ /* 0x000fe40000011614 */
[----:B------:R-:W-:Y:S01]  /*4df0*/  SEL R3, R142, R21, !P0 ;  /* 0x000000158e037207 */ /* 0x000fe20004000000 */
[----:B------:R-:W-:Y:S01]  /*4e00*/  IMAD.HI.U32 R24, R65, R126, RZ ;  /* 0x0000007e41187227 */ /* 0x000fe200078e00ff */
[----:B------:R-:W-:Y:S03]  /*4e10*/  SEL R7, R143, R20, !P3 ;  /* 0x000000148f077207 */ /* 0x000fe60005800000 */
[-C--:B------:R-:W-:Y:S01]  /*4e20*/  IMAD.HI.U32 R20, R3, R56.reuse, RZ ;  /* 0x0000003803147227 */ /* 0x080fe200078e00ff */
[----:B------:R-:W-:Y:S03]  /*4e30*/  SHF.R.U32.HI R24, RZ, R127, R24 ;  /* 0x0000007fff187219 */ /* 0x000fe60000011618 */
[----:B------:R-:W-:Y:S01]  /*4e40*/  IMAD.HI.U32 R22, R7, R56, RZ ;  /* 0x0000003807167227 */ /* 0x000fe200078e00ff */
[----:B------:R-:W-:Y:S02]  /*4e50*/  @P2 SHF.R.U32.HI R3, RZ, R57, R20 ;  /* 0x00000039ff032219 */ /* 0x000fe40000011614 */
[----:B------:R-:W-:Y:S02]  /*4e60*/  SHF.R.U32.HI R20, RZ, R141, R26 ;  /* 0x0000008dff147219 */ /* 0x000fe4000001161a */
[----:B------:R-:W-:Y:S01]  /*4e70*/  @P2 SHF.R.U32.HI R7, RZ, R57, R22 ;  /* 0x00000039ff072219 */ /* 0x000fe20000011616 */
[C---:B------:R-:W-:Y:S01]  /*4e80*/  IMAD R4, R60.reuse, R3, RZ ;  /* 0x000000033c047224 */ /* 0x040fe200078e02ff */
[----:B------:R-:W-:Y:S02]  /*4e90*/  SEL R5, R63, R20, !P0 ;  /* 0x000000143f057207 */ /* 0x000fe40004000000 */
[----:B------:R-:W-:Y:S01]  /*4ea0*/  SEL R3, R65, R24, !P3 ;  /* 0x0000001841037207 */ /* 0x000fe20005800000 */
[----:B------:R-:W-:Y:S01]  /*4eb0*/  IMAD R6, R60, R7, RZ ;  /* 0x000000073c067224 */ /* 0x000fe200078e02ff */
[C---:B------:R-:W-:Y:S01]  /*4ec0*/  ISETP.GE.AND P0, PT, R5.reuse, R4, PT ;  /* 0x000000040500720c */ /* 0x040fe20003f06270 */
[----:B------:R-:W-:Y:S03]  /*4ed0*/  IMAD.HI.U32 R8, R5, R56, RZ ;  /* 0x0000003805087227 */ /* 0x000fe600078e00ff */
[----:B------:R-:W-:Y:S01]  /*4ee0*/  ISETP.GE.OR P0, PT, R3, R6, P0 ;  /* 0x000000060300720c */ /* 0x000fe20000706670 */
[----:B------:R-:W-:Y:S01]  /*4ef0*/  IMAD.MOV R6, RZ, RZ, -R3 ;  /* 0x000000ffff067224 */ /* 0x000fe200078e0a03 */
[-C--:B------:R-:W-:Y:S03]  /*4f00*/  SHF.R.U32.HI R8, RZ, R57.reuse, R8 ;  /* 0x00000039ff087219 */ /* 0x080fe60000011608 */
[----:B------:R-:W-:Y:S01]  /*4f10*/  IMAD R65, R62, R6, R65 ;  /* 0x000000063e417224 */ /* 0x000fe200078e0241 */
[----:B------:R-:W-:Y:S05]  /*4f20*/  SEL R9, R5, R8, !P2 ;  /* 0x0000000805097207 */ /* 0x000fea0005000000 */
[----:B------:R-:W-:Y:S02]  /*4f30*/  IMAD.MOV R8, RZ, RZ, -R9 ;  /* 0x000000ffff087224 */ /* 0x000fe400078e0a09 */
[C---:B------:R-:W-:Y:S04]  /*4f40*/  @!P0 IMAD.HI.U32 R4, R3.reuse, R56, RZ ;  /* 0x0000003803048227 */ /* 0x040fe800078e00ff */
[----:B------:R-:W-:Y:S01]  /*4f50*/  IMAD R8, R60, R8, R5 ;  /* 0x000000083c087224 */ /* 0x000fe200078e0205 */
[----:B------:R-:W-:Y:S04]  /*4f60*/  @!P0 SHF.R.U32.HI R4, RZ, R57, R4 ;  /* 0x00000039ff048219 */ /* 0x000fe80000011604 */
[----:B------:R-:W-:Y:S02]  /*4f70*/  @!P0 SEL R0, R3, R4, !P2 ;  /* 0x0000000403008207 */ /* 0x000fe40005000000 */
[----:B------:R-:W-:Y:S02]  /*4f80*/  IADD3 R4, PT, PT, -R5, RZ, RZ ;  /* 0x000000ff05047210 */ /* 0x000fe40007ffe1ff */
[----:B------:R-:W-:Y:S01]  /*4f90*/  @!P0 IADD3 R9, PT, PT, R9, -R0, RZ ;  /* 0x8000000009098210 */ /* 0x000fe20007ffe0ff */
[----:B------:R-:W-:Y:S02]  /*4fa0*/  @!P0 IMAD R0, R7, R8, R0 ;  /* 0x0000000807008224 */ /* 0x000fe400078e0200 */
[----:B------:R-:W-:Y:S02]  /*4fb0*/  IMAD R63, R58, R4, R63 ;  /* 0x000000043a3f7224 */ /* 0x000fe400078e023f */
[----:B------:R-:W-:Y:S02]  /*4fc0*/  @!P0 IMAD R5, R9, R60, R3 ;  /* 0x0000003c09058224 */ /* 0x000fe400078e0203 */
[----:B------:R-:W-:Y:S04]  /*4fd0*/  @!P0 IMAD.MOV.U32 R3, RZ, RZ, R0 ;  /* 0x000000ffff038224 */ /* 0x000fe800078e0000 */
[----:B------:R-:W-:Y:S02]  /*4fe0*/  IMAD R65, R3, R62, R65 ;  /* 0x0000003e03417224 */ /* 0x000fe400078e0241 */
[----:B------:R-:W-:Y:S07]  /*4ff0*/  IMAD R63, R5, R58, R63 ;  /* 0x0000003a053f7224 */ /* 0x000fee00078e023f */
.L_x_79:
[----:B-1----:R-:W-:Y:S01]  /*5000*/  @!P1 IMAD.HI.U32 R4, R63, R13, RZ ;  /* 0x0000000d3f049227 */ /* 0x002fe200078e00ff */
[----:B------:R-:W-:Y:S01]  /*5010*/  @!P1 ISETP.NE.AND P0, PT, R12, 0x1, PT ;  /* 0x000000010c00980c */ /* 0x000fe20003f05270 */
[----:B------:R-:W-:Y:S01]  /*5020*/  ULOP3.LUT UP0, URZ, UR42, 0x90, URZ, 0xc0, !UPT ;  /* 0x000000902aff7892 */ /* 0x000fe2000f80c0ff */
[----:B------:R-:W-:Y:S01]  /*5030*/  @!P1 ISETP.NE.AND P2, PT, R10, 0x1, PT ;  /* 0x000000010a00980c */ /* 0x000fe20003f45270 */
[----:B------:R-:W-:Y:S01]  /*5040*/  @!P1 IMAD.HI.U32 R0, R65, R14, RZ ;  /* 0x0000000e41009227 */ /* 0x000fe200078e00ff */
[----:B------:R-:W-:Y:S02]  /*5050*/  @!P1 SHF.R.U32.HI R4, RZ, R11, R4 ;  /* 0x0000000bff049219 */ /* 0x000fe40000011604 */
[----:B------:R-:W-:Y:S01]  /*5060*/  @P4 SHF.R.U32.HI R147, RZ, 0x10, R17 ;  /* 0x00000010ff934819 */ /* 0x000fe20000011611 */
[----:B------:R-:W-:Y:S01]  /*5070*/  VIADD R153, R153, 0x1 ;  /* 0x0000000199997836 */ /* 0x000fe20000000000 */
[----:B------:R-:W-:Y:S02]  /*5080*/  @!P1 SHF.R.U32.HI R0, RZ, R15, R0 ;  /* 0x0000000fff009219 */ /* 0x000fe40000011600 */
[----:B------:R-:W-:Y:S02]  /*5090*/  @!P1 SEL R3, R63, R4, !P0 ;  /* 0x000000043f039207 */ /* 0x000fe40004000000 */
[----:B------:R-:W-:Y:S05]  /*50a0*/  @!P1 SEL R4, R65, R0, !P2 ;  /* 0x0000000041049207 */ /* 0x000fea0005000000 */
[----:B------:R-:W-:Y:S02]  /*50b0*/  @!P1 IMAD.IADD R0, R3, 0x1, -R4 ;  /* 0x0000000103009824 */ /* 0x000fe400078e0a04 */
[----:B------:R-:W-:Y:S02]  /*50c0*/  @!P1 IMAD.IADD R3, R4, 0x1, -R3 ;  /* 0x0000000104039824 */ /* 0x000fe400078e0a03 */
[----:B------:R-:W-:Y:S02]  /*50d0*/  @!P1 IMAD R65, R0, R10, R65 ;  /* 0x0000000a00419224 */ /* 0x000fe400078e0241 */
[----:B------:R-:W-:Y:S01]  /*50e0*/  @!P1 IMAD R63, R3, R12, R63 ;  /* 0x0000000c033f9224 */ /* 0x000fe200078e023f */
[----:B------:R-:W-:Y:S06]  /*50f0*/  BRA.U !UP0, `(.L_x_80) ;  /* 0x0000000108407547 */ /* 0x000fec000b800000 */
[----:B------:R-:W1:Y:S01]  /*5100*/  LDCU.64 UR8, c[0x4][0x80] ;  /* 0x01001000ff0877ac */ /* 0x000e620008000a00 */
[----:B------:R-:W-:Y:S01]  /*5110*/  MOV R15, 0x0 ;  /* 0x00000000000f7802 */ /* 0x000fe20000000f00 */
[----:B------:R-:W-:Y:S02]  /*5120*/  HFMA2 R12, -RZ, RZ, 0, 5.9604644775390625e-08 ;  /* 0x00000001ff0c7431 */ /* 0x000fe400000001ff */
[----:B------:R-:W-:Y:S02]  /*5130*/  IMAD.MOV.U32 R8, RZ, RZ, 0x70 ;  /* 0x00000070ff087424 */ /* 0x000fe400078e00ff */
[----:B------:R-:W-:Y:S01]  /*5140*/  IMAD.MOV.U32 R13, RZ, RZ, RZ ;  /* 0x000000ffff0d7224 */ /* 0x000fe200078e00ff */
[----:B------:R-:W2:Y:S01]  /*5150*/  LDCU.64 UR6, c[0x4][0x88] ;  /* 0x01001100ff0677ac */ /* 0x000ea20008000a00 */
[----:B------:R-:W3:Y:S01]  /*5160*/  LDC.64 R14, c[0x4][R15] ;  /* 0x010000000f0e7b82 */ /* 0x000ee20000000a00 */
[----:B------:R-:W4:Y:S01]  /*5170*/  LDCU.64 UR4, c[0x4][0x8] ;  /* 0x01000100ff0477ac */ /* 0x000f220008000a00 */
[----:B-1----:R-:W-:Y:S01]  /*5180*/  MOV R5, UR9 ;  /* 0x0000000900057c02 */ /* 0x002fe20008000f00 */
[----:B------:R-:W-:Y:S01]  /*5190*/  IMAD.U32 R4, RZ, RZ, UR8 ;  /* 0x00000008ff047e24 */ /* 0x000fe2000f8e00ff */
[----:B--2---:R-:W-:Y:S01]  /*51a0*/  MOV R7, UR7 ;  /* 0x0000000700077c02 */ /* 0x004fe20008000f00 */
[----:B------:R-:W-:Y:S01]  /*51b0*/  IMAD.U32 R6, RZ, RZ, UR6 ;  /* 0x00000006ff067e24 */ /* 0x000fe2000f8e00ff */
[----:B----4-:R-:W-:Y:S01]  /*51c0*/  MOV R11, UR5 ;  /* 0x00000005000b7c02 */ /* 0x010fe20008000f00 */
[----:B------:R-:W-:Y:S02]  /*51d0*/  IMAD.U32 R10, RZ, RZ, UR4 ;  /* 0x00000004ff0a7e24 */ /* 0x000fe4000f8e00ff */
[----:B------:R-:W-:Y:S07]  /*51e0*/  LEPC R20, `(.L_x_80) ;  /* 0x000000001014794e */ /* 0x000fee0000000000 */
[----:B---3-5:R-:W-:Y:S05]  /*51f0*/  CALL.ABS.NOINC R14 ;  /* 0x000000000e007343 */ /* 0x028fea0003c00000 */
.L_x_80:
[----:B------:R-:W-:Y:S01]  /*5200*/  LOP3.LUT P0, RZ, R151, 0x90, RZ, 0xc0, !PT ;  /* 0x0000009097ff7812 */ /* 0x000fe2000780c0ff */
[----:B------:R-:W-:Y:S11]  /*5210*/  BSSY.RECONVERGENT B6, `(.L_x_81) ;  /* 0x0000013000067945 */ /* 0x000ff60003800200 */
[----:B------:R-:W-:Y:S01]  /*5220*/  @!UPT UIADD3 URZ, UPT, UPT, URZ, URZ, URZ ;  /* 0x000000fffffff290 */ /* 0x000fe2000fffe0ff */
[----:B------:R-:W-:Y:S05]  /*5230*/  @!P0 BRA `(.L_x_82) ;  /* 0x0000000000408947 */ /* 0x000fea0003800000 */
        /* <DEDUP_REMOVED lines=16> */
.L_x_82:
[----:B------:R-:W-:Y:S05]  /*5340*/  BSYNC.RECONVERGENT B6 ;  /* 0x0000000000067941 */ /* 0x000fea0003800200 */
.L_x_81:
[----:B------:R-:W-:Y:S01]  /*5350*/  ISETP.NE.U32.AND P3, PT, R124, RZ, PT ;  /* 0x000000ff7c00720c */ /* 0x000fe20003f65070 */
[----:B------:R-:W-:Y:S01]  /*5360*/  UISETP.NE.AND UP1, UPT, UR44, URZ, UPT ;  /* 0x000000ff2c00728c */ /* 0x000fe2000bf25270 */
[----:B------:R-:W-:Y:S02]  /*5370*/  ISETP.NE.U32.AND P4, PT, R120, RZ, PT ;  /* 0x000000ff7800720c */ /* 0x000fe40003f85070 */
[----:B------:R-:W-:Y:S02]  /*5380*/  ISETP.NE.AND.EX P3, PT, R125, RZ, PT, P3 ;  /* 0x000000ff7d00720c */ /* 0x000fe40003f65330 */
[----:B------:R-:W-:Y:S02]  /*5390*/  PLOP3.LUT P1, PT, PT, PT, PT, 0x8, 0x80 ;  /* 0x000000000080781c */ /* 0x000fe40003f2e170 */
[----:B------:R-:W-:Y:S02]  /*53a0*/  PLOP3.LUT P0, PT, PT, PT, UP1, 0x80, 0x8 ;  /* 0x000000000008781c */ /* 0x000fe40003f0f018 */
[----:B------:R-:W-:Y:S02]  /*53b0*/  ISETP.NE.AND.EX P4, PT, R121, RZ, PT, P4 ;  /* 0x000000ff7900720c */ /* 0x000fe40003f85340 */
[----:B------:R-:W1:Y:S09]  /*53c0*/  @UP1 LDCU.64 UR4, c[0x0][0x888] ;  /* 0x00011100ff0417ac */ /* 0x000e720008000a00 */
[----:B------:R-:W-:Y:S01]  /*53d0*/  @P0 PLOP3.LUT P1, PT, P3, PT, PT, 0x80, 0x8 ;  /* 0x000000000008081c */ /* 0x000fe20001f2f070 */
[----:B-1----:R-:W-:Y:S04]  /*53e0*/  @UP1 UISETP.NE.U32.AND UP0, UPT, UR4, URZ, UPT ;  /* 0x000000ff0400128c */ /* 0x002fe8000bf05070 */
[----:B------:R-:W-:Y:S04]  /*53f0*/  @UP1 UISETP.NE.AND.EX UP0, UPT, UR5, URZ, UPT, UP0 ;  /* 0x000000ff0500128c */ /* 0x000fe8000bf05300 */
[----:B------:R-:W-:Y:S01]  /*5400*/  @UP1 USEL UR4, URZ, 0xffffffff, UP0 ;  /* 0xffffffffff041887 */ /* 0x000fe20008000000 */
[----:B------:R-:W-:Y:S11]  /*5410*/  @!P3 BRA `(.L_x_83) ;  /* 0x00000000002cb947 */ /* 0x000ff60003800000 */
[----:B------:R-:W-:Y:S01]  /*5420*/  ISETP.NE.U32.AND P2, PT, R122, RZ, PT ;  /* 0x000000ff7a00720c */ /* 0x000fe20003f45070 */
[----:B------:R-:W-:Y:S03]  /*5430*/  IMAD.MOV.U32 R140, RZ, RZ, 0x1 ;  /* 0x00000001ff8c7424 */ /* 0x000fe600078e00ff */
[----:B------:R-:W-:Y:S11]  /*5440*/  ISETP.NE.AND.EX P2, PT, R123, RZ, PT, P2 ;  /* 0x000000ff7b00720c */ /* 0x000ff60003f45320 */
[----:B------:R-:W-:Y:S02]  /*5450*/  @!UPT UIADD3 URZ, UPT, UPT, URZ, URZ, URZ ;  /* 0x000000fffffff290 */ /* 0x000fe4000fffe0ff */
[----:B------:R-:W1:Y:S01]  /*5460*/  @P2 LDC.64 R4, c[0x0][0x888] ;  /* 0x00022200ff042b82 */ /* 0x000e620000000a00 */
[----:B------:R-:W-:Y:S04]  /*5470*/  @P2 IMAD R0, R124, UR36, RZ ;  /* 0x000000247c002c24 */ /* 0x000fe8000f8e02ff */
[----:B-1----:R-:W-:Y:S04]  /*5480*/  @P2 IMAD.WIDE R4, R0, 0x4, R4 ;  /* 0x0000000400042825 */ /* 0x002fe800078e0204 */
[----:B------:R-:W-:Y:S01]  /*5490*/  HFMA2 R0, -RZ, RZ, 0, 5.9604644775390625e-08 ;  /* 0x00000001ff007431 */ /* 0x000fe200000001ff */
[----:B-----5:R1:W5:Y:S04]  /*54a0*/  @P2 LDG.E R68, desc[UR40][R4.64] ;  /* 0x0000002804442981 */ /* 0x020368000c1e1900 */
[----:B------:R-:W-:Y:S01]  /*54b0*/  @!P2 PRMT R140, R0, 0x7610, R140 ;  /* 0x00007610008ca816 */ /* 0x000fe2000000008c */
[----:B-1----:R-:W2:Y:S06]  /*54c0*/  @!P2 LDC R68, c[0x0][0x880] ;  /* 0x00022000ff44ab82 */ /* 0x002eac0000000800 */
.L_x_83:
[----:B------:R-:W-:Y:S05]  /*54d0*/  @!P4 BRA `(.L_x_84) ;  /* 0x000000000020c947 */ /* 0x000fea0003800000 */
[----:B------:R-:W-:Y:S04]  /*54e0*/  ISETP.NE.U32.AND P2, PT, R118, RZ, PT ;  /* 0x000000ff7600720c */ /* 0x000fe80003f45070 */
[----:B------:R-:W-:Y:S11]  /*54f0*/  ISETP.NE.AND.EX P2, PT, R119, RZ, PT, P2 ;  /* 0x000000ff7700720c */ /* 0x000ff60003f45320 */
[----:B------:R-:W-:Y:S02]  /*5500*/  @!UPT UIADD3 URZ, UPT, UPT, URZ, URZ, URZ ;  /* 0x000000fffffff290 */ /* 0x000fe4000fffe0ff */
[----:B------:R-:W1:Y:S01]  /*5510*/  @P2 LDC.64 R4, c[0x0][0x8a8] ;  /* 0x00022a00ff042b82 */ /* 0x000e620000000a00 */
[----:B------:R-:W-:Y:S04]  /*5520*/  @P2 IMAD R0, R120, UR36, RZ ;  /* 0x0000002478002c24 */ /* 0x000fe8000f8e02ff */
[----:B-1----:R-:W-:Y:S05]  /*5530*/  @P2 IMAD.WIDE R4, R0, 0x4, R4 ;  /* 0x0000000400042825 */ /* 0x002fea00078e0204 */
[----:B-----5:R1:W5:Y:S02]  /*5540*/  @P2 LDG.E R66, desc[UR40][R4.64] ;  /* 0x0000002804422981 */ /* 0x020364000c1e1900 */
[----:B-1----:R-:W3:Y:S02]  /*5550*/  @!P2 LDC R66, c[0x0][0x8a0] ;  /* 0x00022800ff42ab82 */ /* 0x002ee40000000800 */
.L_x_84:
[----:B--2--5:R-:W-:Y:S01]  /*5560*/  @P0 ISETP.NE.AND P4, PT, R68, RZ, PT ;  /* 0x000000ff4400020c */ /* 0x024fe20003f85270 */
[----:B------:R-:W-:Y:S01]  /*5570*/  IMAD.U32 R0, RZ, RZ, UR4 ;  /* 0x00000004ff007e24 */ /* 0x000fe2000f8e00ff */
[----:B------:R-:W-:Y:S01]  /*5580*/  @P0 LOP3.LUT P2, RZ, R140, 0xff, RZ, 0xc0, !PT ;  /* 0x000000ff8cff0812 */ /* 0x000fe2000784c0ff */
[----:B------:R-:W-:Y:S01]  /*5590*/  BSSY B1, `(.L_x_85) ;  /* 0x0000038000017945 */ /* 0x000fe20003800000 */
[----:B------:R-:W-:Y:S02]  /*55a0*/  @P0 SEL R3, RZ, 0xffffffff, P4 ;  /* 0xffffffffff030807 */ /* 0x000fe40002000000 */
[----:B------:R-:W-:Y:S02]  /*55b0*/  CS2R R86, SRZ ;  /* 0x0000000000567805 */ /* 0x000fe4000001ff00 */
[----:B------:R-:W-:Y:S02]  /*55c0*/  LEA R128, R64, UR43, 0x3 ;  /* 0x0000002b40807c11 */ /* 0x000fe4000f8e18ff */
[----:B------:R-:W-:Y:S02]  /*55d0*/  CS2R R84, SRZ ;  /* 0x0000000000547805 */ /* 0x000fe4000001ff00 */
[----:B------:R-:W-:Y:S02]  /*55e0*/  @P1 SEL R3, R0, R3, !P2 ;  /* 0x0000000300031207 */ /* 0x000fe40005000000 */
[----:B------:R-:W-:Y:S02]  /*55f0*/  CS2R R82, SRZ ;  /* 0x0000000000527805 */ /* 0x000fe4000001ff00 */
[----:B------:R-:W-:Y:S02]  /*5600*/  SHF.L.U32 R9, R150, 0x1f, RZ ;  /* 0x0000001f96097819 */ /* 0x000fe400000006ff */
[----:B------:R-:W-:Y:S02]  /*5610*/  CS2R R80, SRZ ;  /* 0x0000000000507805 */ /* 0x000fe4000001ff00 */
[----:B------:R-:W-:Y:S02]  /*5620*/  @P0 LOP3.LUT R3, R3, 0x1, RZ, 0xc0, !PT ;  /* 0x0000000103030812 */ /* 0x000fe400078ec0ff */
[----:B------:R-:W-:Y:S02]  /*5630*/  CS2R R74, SRZ ;  /* 0x00000000004a7805 */ /* 0x000fe4000001ff00 */
[----:B------:R-:W-:Y:S02]  /*5640*/  PLOP3.LUT P5, PT, PT, PT, PT, 0x8, 0x80 ;  /* 0x000000000080781c */ /* 0x000fe40003fae170 */
[----:B------:R-:W-:Y:S02]  /*5650*/  CS2R R72, SRZ ;  /* 0x0000000000487805 */ /* 0x000fe4000001ff00 */
[----:B------:R-:W-:Y:S11]  /*5660*/  ISETP.NE.U32.OR P1, PT, R3, 0x1, !P0 ;  /* 0x000000010300780c */ /* 0x000ff60004725470 */
[----:B------:R-:W-:Y:S02]  /*5670*/  @!UPT UIADD3 URZ, UPT, UPT, URZ, URZ, URZ ;  /* 0x000000fffffff290 */ /* 0x000fe4000fffe0ff */
[----:B------:R-:W-:Y:S04]  /*5680*/  @P1 SHF.L.U32 R4, R148, 0x1f, RZ ;  /* 0x0000001f94041819 */ /* 0x000fe800000006ff */
[----:B------:R-:W1:Y:S01]  /*5690*/  @P1 SYNCS.PHASECHK.TRANS64.TRYWAIT P0, [UR43+0x50], R4 ;  /* 0x00005004ff0015a7 */ /* 0x000e62000800112b */
[----:B------:R2:W4:Y:S01]  /*56a0*/  SYNCS.PHASECHK.TRANS64.TRYWAIT P4, [R128+URZ+0x90], R9 ;  /* 0x00009009800075a7 */ /* 0x00052200080811ff */
[----:B-1----:R-:W-:Y:S01]  /*56b0*/  @P1 PLOP3.LUT P5, PT, P0, PT, PT, 0x8, 0x80 ;  /* 0x000000000080181c */ /* 0x002fe200007ae170 */
[----:B------:R-:W-:Y:S01]  /*56c0*/  @!UPT UIADD3 URZ, UPT, UPT, URZ, URZ, URZ ;  /* 0x000000fffffff290 */ /* 0x000fe2000fffe0ff */
[----:B--2-4-:R-:W-:Y:S11]  /*56d0*/  @!P1 BRA `(.L_x_86) ;  /* 0x00000000008c9947 */ /* 0x014ff60003800000 */
[----:B------:R-:W-:Y:S01]  /*56e0*/  ISETP.NE.U32.AND P0, PT, RZ, UR38, PT ;  /* 0x00000026ff007c0c */ /* 0x000fe2000bf05070 */
[----:B------:R-:W-:Y:S01]  /*56f0*/  BSSY B0, `(.L_x_87) ;  /* 0x0000014000007945 */ /* 0x000fe20003800000 */
[----:B------:R-:W-:Y:S02]  /*5700*/  ISETP.NE.AND P2, PT, R68, RZ, PT ;  /* 0x000000ff4400720c */ /* 0x000fe40003f45270 */
[----:B------:R-:W-:Y:S02]  /*5710*/  CS2R R74, SRZ ;  /* 0x00000000004a7805 */ /* 0x000fe4000001ff00 */
[----:B------:R-:W-:Y:S02]  /*5720*/  ISETP.NE.AND.EX P0, PT, RZ, UR39, PT, P0 ;  /* 0x00000027ff007c0c */ /* 0x000fe4000bf05300 */
[----:B------:R-:W-:Y:S02]  /*5730*/  CS2R R72, SRZ ;  /* 0x0000000000487805 */ /* 0x000fe4000001ff00 */
[----:B------:R-:W-:Y:S02]  /*5740*/  LOP3.LUT P1, RZ, R140, 0xff, RZ, 0xc0, !PT ;  /* 0x000000ff8cff7812 */ /* 0x000fe4000782c0ff */
[----:B------:R-:W-:Y:S02]  /*5750*/  CS2R R82, SRZ ;  /* 0x0000000000527805 */ /* 0x000fe4000001ff00 */
[----:B------:R-:W-:Y:S02]  /*5760*/  SEL R0, RZ, 0xffffffff, P2 ;  /* 0xffffffffff007807 */ /* 0x000fe40001000000 */
[----:B------:R-:W-:Y:S02]  /*5770*/  CS2R R80, SRZ ;  /* 0x0000000000507805 */ /* 0x000fe4000001ff00 */
[----:B------:R-:W-:Y:S02]  /*5780*/  SEL R3, RZ, 0xffffffff, P0 ;  /* 0xffffffffff037807 */ /* 0x000fe40000000000 */
[----:B------:R-:W-:Y:S02]  /*5790*/  CS2R R86, SRZ ;  /* 0x0000000000567805 */ /* 0x000fe4000001ff00 */
[----:B------:R-:W-:Y:S02]  /*57a0*/  CS2R R84, SRZ ;  /* 0x0000000000547805 */ /* 0x000fe4000001ff00 */
[----:B------:R-:W-:Y:S04]  /*57b0*/  @P3 SEL R0, R3, R0, !P1 ;  /* 0x0000000003003207 */ /* 0x000fe80004800000 */
[----:B------:R-:W-:Y:S04]  /*57c0*/  LOP3.LUT R0, R0, 0x1, RZ, 0xc0, !PT ;  /* 0x0000000100007812 */ /* 0x000fe800078ec0ff */
[----:B------:R-:W-:Y:S01]  /*57d0*/  ISETP.NE.U32.AND P0, PT, R0, 0x1, PT ;  /* 0x000000010000780c */ /* 0x000fe20003f05070 */
[----:B------:R-:W-:Y:S01]  /*57e0*/  @!UPT UIADD3 URZ, UPT, UPT, URZ, URZ, URZ ;  /* 0x000000fffffff290 */ /* 0x000fe2000fffe0ff */
[----:B------:R-:W-:Y:S11]  /*57f0*/  @!P5 BRA `(.L_x_88) ;  /* 0x00000000000cd947 */ /* 0x000ff60003800000 */
[----:B------:R-:W-:Y:S04]  /*5800*/  SHF.L.U32 R3, R148, 0x1f, RZ ;  /* 0x0000001f94037819 */ /* 0x000fe800000006ff */
[----:B------:R-:W1:Y:S02]  /*5810*/  SYNCS.PHASECHK.TRANS64.TRYWAIT P1, [UR43+0x50], R3 ;  /* 0x00005003ff0075a7 */ /* 0x000e64000802112b */
[----:B-1----:R-:W-:Y:S05]  /*5820*/  @!P1 BRA `(.L_x_89) ;  /* 0x0000001c00a09947 */ /* 0x002fea0003800000 */
.L_x_88:
[----:B------:R-:W-:Y:S05]  /*5830*/  BSYNC B0 ;  /* 0x0000000000007941 */ /* 0x000fea0003800000 */
.L_x_87:
[----:B------:R2:W4:Y:S01]  /*5840*/  @P0 LDS.128 R72, [R145+UR43+0x200] ;  /* 0x0002002b91480984 */ /* 0x0005220008000c00 */
[----:B------:R-:W-:Y:S01]  /*5850*/  UIADD3 UR4, UPT, UPT, UR43, 0x58, URZ ;  /* 0x000000582b047890 */ /* 0x000fe2000fffe0ff */
[----:B------:R-:W-:Y:S02]  /*5860*/  LOP3.LUT R148, R148, 0x1, RZ, 0x3c, !PT ;  /* 0x0000000194947812 */ /* 0x000fe400078e3cff */
[----:B------:R2:W1:Y:S01]  /*5870*/  @P0 LDS.128 R80, [R145+UR43+0xa00] ;  /* 0x000a002b91500984 */ /* 0x0004620008000c00 */
[----:B------:R-:W-:Y:S03]  /*5880*/  UPRMT UR4, UR37, 0x654, UR4 ;  /* 0x0000065425047896 */ /* 0x000fe60008000004 */
[----:B------:R2:W1:Y:S01]  /*5890*/  @P0 LDS.128 R84, [R145+UR43+0x1200] ;  /* 0x0012002b91540984 */ /* 0x0004620008000c00 */
[----:B------:R-:W-:Y:S01]  /*58a0*/  @!PT LDS RZ, [RZ] ;  /* 0x00000000fffff984 */ /* 0x000fe20000000800 */
[----:B------:R-:W-:Y:S01]  /*58b0*/  @!PT LDS RZ, [RZ] ;  /* 0x00000000fffff984 */ /* 0x000fe20000000800 */
[----:B------:R-:W-:Y:S01]  /*58c0*/  @!PT LDS RZ, [RZ] ;  /* 0x00000000fffff984 */ /* 0x000fe20000000800 */
[----:B------:R-:W-:Y:S01]  /*58d0*/  @!PT LDS RZ, [RZ] ;  /* 0x00000000fffff984 */ /* 0x000fe20000000800 */
[----:B------:R5:W-:Y:S06]  /*58e0*/  MEMBAR.ALL.CTA ;  /* 0x0000000000007992 */ /* 0x000bec0000008000 */
[----:B-----5:R-:W5:Y:S02]  /*58f0*/  FENCE.VIEW.ASYNC.S ;  /* 0x00000000000073c6 */ /* 0x020f640000000000 */
[----:B-----5:R-:W-:Y:S01]  /*5900*/  SYNCS.ARRIVE.TRANS64.RED.A1T0 RZ, [UR4], RZ ;  /* 0x000000ffffff79a7 */ /* 0x020fe20008100404 */
.L_x_86:
[----:B------:R-:W-:Y:S05]  /*5910*/  BSYNC B1 ;  /* 0x0000000000017941 */ /* 0x000fea0003800000 */
.L_x_85:
[----:B-1----:R-:W-:Y:S04]  /*5920*/  LEA.HI R0, R64, R64, RZ, 0x1 ;  /* 0x0000004040007211 */ /* 0x002fe800078f08ff */
[----:B------:R-:W-:Y:S02]  /*5930*/  SHF.R.U32.HI R7, RZ, 0x1, R0 ;  /* 0x00000001ff077819 */ /* 0x000fe40000011600 */
[----:B------:R-:W-:Y:S03]  /*5940*/  LOP3.LUT R5, R0, 0xffe, RZ, 0xc0, !PT ;  /* 0x00000ffe00057812 */ /* 0x000fe600078ec0ff */
[----:B------:R-:W-:Y:S02]  /*5950*/  IMAD R3, R7, 0x60, R2 ;  /* 0x0000006007037824 */ /* 0x000fe400078e0202 */
[----:B------:R-:W-:Y:S04]  /*5960*/  IMAD.IADD R0, R64, 0x1, -R5 ;  /* 0x0000000140007824 */ /* 0x000fe800078e0a05 */
[----:B------:R-:W-:Y:S05]  /*5970*/  IMAD R67, R0, 0x100000, R3 ;  /* 0x0010000000437824 */ /* 0x000fea00078e0203 */
[----:B------:R-:W-:Y:S04]  /*5980*/  SHF.R.U32.HI R11, RZ, 0x15, R67 ;  /* 0x00000015ff0b7819 */ /* 0x000fe80000011643 */
[----:B------:R-:W-:Y:S01]  /*5990*/  LOP3.LUT P0, RZ, R11, 0x3, R146, 0x48, !PT ;  /* 0x000000030bff7812 */ /* 0x000fe20007804892 */
[----:B------:R-:W-:Y:S01]  /*59a0*/  @!UPT UIADD3 URZ, UPT, UPT, URZ, URZ, URZ ;  /* 0x000000fffffff290 */ /* 0x000fe2000fffe0ff */
[----:B------:R-:W-:Y:S11]  /*59b0*/  @P4 BRA `(.L_x_90) ;  /* 0x0000000000084947 */ /* 0x000ff60003800000 */
[----:B------:R-:W1:Y:S02]  /*59c0*/  SYNCS.PHASECHK.TRANS64.TRYWAIT P1, [R128+URZ+0x90], R9 ;  /* 0x00009009800075a7 */ /* 0x000e6400080211ff */
[----:B-1----:R-:W-:Y:S05]  /*59d0*/  @!P1 BRA `(.L_x_91) ;  /* 0x0000001c004c9947 */ /* 0x002fea0003800000 */
.L_x_90:
[----:B------:R-:W-:Y:S05]  /*59e0*/  @!P0 BRA `(.L_x_92) ;  /* 0x0000000000408947 */ /* 0x000fea0003800000 */
[----:B------:R-:W1:Y:S01]  /*59f0*/  LDCU.64 UR8, c[0x4][0x70] ;  /* 0x01000e00ff0877ac */ /* 0x000e620008000a00 */
[----:B------:R-:W-:Y:S01]  /*5a00*/  MOV R15, 0x0 ;  /* 0x00000000000f7802 */ /* 0x000fe20000000f00 */
[----:B------:R-:W-:Y:S02]  /*5a10*/  HFMA2 R12, -RZ, RZ, 0, 5.9604644775390625e-08 ;  /* 0x00000001ff0c7431 */ /* 0x000fe400000001ff */
[----:B------:R-:W-:Y:S02]  /*5a20*/  IMAD.MOV.U32 R8, RZ, RZ, 0x192 ;  /* 0x00000192ff087424 */ /* 0x000fe400078e00ff */
[----:B------:R-:W-:Y:S01]  /*5a30*/  IMAD.MOV.U32 R13, RZ, RZ, RZ ;  /* 0x000000ffff0d7224 */ /* 0x000fe200078e00ff */
[----:B------:R-:W5:Y:S01]  /*5a40*/  LDCU.64 UR6, c[0x4][0x78] ;  /* 0x01000f00ff0677ac */ /* 0x000f620008000a00 */
[----:B------:R-:W2:Y:S01]  /*5a50*/  LDC.64 R14, c[0x4][R15] ;  /* 0x010000000f0e7b82 */ /* 0x000ea20000000a00 */
[----:B------:R-:W3:Y:S01]  /*5a60*/  LDCU.64 UR4, c[0x4][0x10] ;  /* 0x01000200ff0477ac */ /* 0x000ee20008000a00 */
[----:B-1----:R-:W-:Y:S01]  /*5a70*/  MOV R5, UR9 ;  /* 0x0000000900057c02 */ /* 0x002fe20008000f00 */
[----:B------:R-:W-:Y:S01]  /*5a80*/  IMAD.U32 R4, RZ, RZ, UR8 ;  /* 0x00000008ff047e24 */ /* 0x000fe2000f8e00ff */
[----:B-----5:R-:W-:Y:S01]  /*5a90*/  MOV R7, UR7 ;  /* 0x0000000700077c02 */ /* 0x020fe20008000f00 */
[----:B------:R-:W-:Y:S01]  /*5aa0*/  IMAD.U32 R6, RZ, RZ, UR6 ;  /* 0x00000006ff067e24 */ /* 0x000fe2000f8e00ff */
[----:B---3--:R-:W-:Y:S01]  /*5ab0*/  MOV R11, UR5 ;  /* 0x00000005000b7c02 */ /* 0x008fe20008000f00 */
[----:B------:R-:W-:Y:S02]  /*5ac0*/  IMAD.U32 R10, RZ, RZ, UR4 ;  /* 0x00000004ff0a7e24 */ /* 0x000fe4000f8e00ff */
[----:B------:R-:W-:Y:S07]  /*5ad0*/  LEPC R20, `(.L_x_92) ;  /* 0x000000001014794e */ /* 0x000fee0000000000 */
[----:B--2-4-:R-:W-:Y:S05]  /*5ae0*/  CALL.ABS.NOINC R14 ;  /* 0x000000000e007343 */ /* 0x014fea0003c00000 */
.L_x_92:
[----:B------:R-:W-:Y:S05]  /*5af0*/  WARPSYNC.ALL ;  /* 0x0000000000007948 */ /* 0x000fea0003800000 */
[C---:B------:R-:W-:Y:S01]  /*5b00*/  R2UR UR4, R67.reuse ;  /* 0x00000000430472ca */ /* 0x040fe200000e0000 */
[----:B------:R-:W-:Y:S05]  /*5b10*/  VIADD R3, R67, 0x20 ;  /* 0x0000002043037836 */ /* 0x000fea0000000000 */
[----:B------:R-:W-:Y:S04]  /*5b20*/  SHF.R.U32.HI R3, RZ, 0x15, R3 ;  /* 0x00000015ff037819 */ /* 0x000fe80000011603 */
[----:B------:R-:W-:Y:S03]  /*5b30*/  LOP3.LUT P0, RZ, R3, 0x3, R146, 0x48, !PT ;  /* 0x0000000303ff7812 */ /* 0x000fe60007804892 */
[----:B------:R-:W1:Y:S01]  /*5b40*/  LDTM.16dp32bit_t0_t15.x16 R40, tmem[UR4] ;  /* 0x00000004002879ee */ /* 0x000e620008a00000 */
[----:B------:R-:W1:Y:S09]  /*5b50*/  LDTM.16dp32bit_t16_t31.x16 R40, tmem[UR4+0x10] ;  /* 0x00001004002879ee */ /* 0x000e720008a20000 */
[----:B-1----:R-:W-:Y:S05]  /*5b60*/  @!P0 BRA `(.L_x_93) ;  /* 0x0000000000408947 */ /* 0x002fea0003800000 */
        /* <DEDUP_REMOVED lines=16> */
.L_x_93:
[----:B------:R-:W-:Y:S05]  /*5c70*/  WARPSYNC.ALL ;  /* 0x0000000000007948 */ /* 0x000fea0003800000 */
[C---:B------:R-:W-:Y:S01]  /*5c80*/  R2UR UR4, R67.reuse ;  /* 0x00000000430472ca */ /* 0x040fe200000e0000 */
[----:B------:R-:W-:Y:S05]  /*5c90*/  VIADD R3, R67, 0x40 ;  /* 0x0000004043037836 */ /* 0x000fea0000000000 */
[----:B------:R-:W-:Y:S04]  /*5ca0*/  SHF.R.U32.HI R3, RZ, 0x15, R3 ;  /* 0x00000015ff037819 */ /* 0x000fe80000011603 */
[----:B------:R-:W-:Y:S03]  /*5cb0*/  LOP3.LUT P0, RZ, R3, 0x3, R146, 0x48, !PT ;  /* 0x0000000303ff7812 */ /* 0x000fe60007804892 */
[----:B------:R-:W1:Y:S01]  /*5cc0*/  LDTM.16dp32bit_t0_t15.x16 R24, tmem[UR4+0x20] ;  /* 0x00002004001879ee */ /* 0x000e620008a00000 */
        /* <DEDUP_REMOVED lines=18> */
.L_x_94:
[----:B------:R-:W-:Y:S01]  /*5df0*/  LOP3.LUT P0, RZ, R144, 0x60, RZ, 0xc0, !PT ;  /* 0x0000006090ff7812 */ /* 0x000fe2000780c0ff */
[----:B------:R-:W-:Y:S05]  /*5e00*/  WARPSYNC.ALL ;  /* 0x0000000000007948 */ /* 0x000fea0003800000 */
[C---:B---3--:R-:W-:Y:S01]  /*5e10*/  IMAD R0, R66.reuse, R40, RZ ;  /* 0x0000002842007224 */ /* 0x048fe200078e02ff */
[----:B------:R-:W-:Y:S01]  /*5e20*/  R2UR UR4, R67 ;  /* 0x00000000430472ca */ /* 0x000fe200000e0000 */
[----:B------:R-:W-:Y:S01]  /*5e30*/  IMAD R3, R66, R41, RZ ;  /* 0x0000002942037224 */ /* 0x000fe200078e02ff */
[----:B----4-:R-:W-:Y:S01]  /*5e40*/  SHF.L.U32 R70, R72, 0x10, RZ ;  /* 0x0000001048467819 */ /* 0x010fe200000006ff */
[----:B------:R-:W-:Y:S01]  /*5e50*/  IMAD R22, R66, R44, RZ ;  /* 0x0000002c42167224 */ /* 0x000fe200078e02ff */
[----:B------:R-:W-:Y:S01]  /*5e60*/  PRMT R69, R72, 0x8880, RZ ;  /* 0x0000888048457816 */ /* 0x000fe200000000ff */
[----:B------:R-:W-:Y:S01]  /*5e70*/  IMAD R23, R66, R45, RZ ;  /* 0x0000002d42177224 */ /* 0x000fe200078e02ff */
[----:B------:R-:W-:Y:S01]  /*5e80*/  SHF.L.U32 R71, R72, 0x8, RZ ;  /* 0x0000000848477819 */ /* 0x000fe200000006ff */
[C---:B------:R-:W-:Y:S01]  /*5e90*/  IMAD R24, R66.reuse, R24, RZ ;  /* 0x0000001842187224 */ /* 0x040fe200078e02ff */
[----:B------:R-:W-:Y:S01]  /*5ea0*/  SHF.R.S32.HI R70, RZ, 0x18, R70 ;  /* 0x00000018ff467819 */ /* 0x000fe20000011446 */
[----:B------:R-:W-:Y:S01]  /*5eb0*/  IMAD R0, R69, R68, R0 ;  /* 0x0000004445007224 */ /* 0x000fe200078e0200 */
[C---:B------:R-:W-:Y:S01]  /*5ec0*/  PRMT R117, R73.reuse, 0x8880, RZ ;  /* 0x0000888049757816 */ /* 0x040fe200000000ff */
[C---:B------:R-:W-:Y:S01]  /*5ed0*/  IMAD R25, R66.reuse, R25, RZ ;  /* 0x0000001942197224 */ /* 0x040fe200078e02ff */
[----:B------:R-:W-:Y:S01]  /*5ee0*/  SHF.R.S32.HI R71, RZ, 0x18, R71 ;  /* 0x00000018ff477819 */ /* 0x000fe20000011447 */
[----:B------:R-:W-:Y:S01]  /*5ef0*/  LDTM.16dp32bit_t0_t15.x16 R4, tmem[UR4+0x40] ;  /* 0x00004004000479ee */ /* 0x000fe20008a00000 */
[----:B------:R-:W1:Y:S01]  /*5f00*/  LDTM.16dp32bit_t16_t31.x16 R4, tmem[UR4+0x50] ;  /* 0x00005004000479ee */ /* 0x000e620008a20000 */
[----:B------:R-:W-:Y:S01]  /*5f10*/  SHF.R.S32.HI R72, RZ, 0x18, R72 ;  /* 0x00000018ff487819 */ /* 0x000fe20000011448 */
[C---:B------:R-:W-:Y:S01]  /*5f20*/  IMAD R20, R66.reuse, R42, RZ ;  /* 0x0000002a42147224 */ /* 0x040fe200078e02ff */
[C---:B------:R-:W-:Y:S01]  /*5f30*/  SHF.L.U32 R116, R73.reuse, 0x10, RZ ;  /* 0x0000001049747819 */ /* 0x040fe200000006ff */
[----:B------:R-:W-:Y:S01]  /*5f40*/  IMAD R21, R66, R43, RZ ;  /* 0x0000002b42157224 */ /* 0x000fe200078e02ff */
[----:B------:R-:W-:Y:S01]  /*5f50*/  MOV R69, R117 ;  /* 0x0000007500457202 */ /* 0x000fe20000000f00 */
[-C--:B------:R-:W-:Y:S01]  /*5f60*/  IMAD R3, R70, R68.reuse, R3 ;  /* 0x0000004446037224 */ /* 0x080fe200078e0203 */
[----:B------:R-:W-:Y:S01]  /*5f70*/  SHF.L.U32 R114, R73, 0x8, RZ ;  /* 0x0000000849727819 */ /* 0x000fe200000006ff */
[-C--:B------:R-:W-:Y:S01]  /*5f80*/  IMAD R20, R71, R68.reuse, R20 ;  /* 0x0000004447147224 */ /* 0x080fe200078e0214 */
[----:B------:R-:W-:Y:S01]  /*5f90*/  SHF.R.S32.HI R70, RZ, 0x18, R116 ;  /* 0x00000018ff467819 */ /* 0x000fe20000011474 */
[-C--:B------:R-:W-:Y:S01]  /*5fa0*/  IMAD R21, R72, R68.reuse, R21 ;  /* 0x0000004448157224 */ /* 0x080fe200078e0215 */
[----:B------:R-:W-:Y:S01]  /*5fb0*/  PRMT R112, R74, 0x8880, RZ ;  /* 0x000088804a707816 */ /* 0x000fe200000000ff */
[----:B------:R-:W-:Y:S01]  /*5fc0*/  IMAD R22, R69, R68, R22 ;  /* 0x0000004445167224 */ /* 0x000fe200078e0216 */
[----:B------:R-:W-:Y:S01]  /*5fd0*/  SHF.R.S32.HI R69, RZ, 0x18, R114 ;  /* 0x00000018ff457819 */ /* 0x000fe20000011472 */
[----:B------:R-:W-:Y:S01]  /*5fe0*/  IMAD R40, R66, R46, RZ ;  /* 0x0000002e42287224 */ /* 0x000fe200078e02ff */
[----:B------:R-:W-:Y:S01]  /*5ff0*/  SHF.R.S32.HI R73, RZ, 0x18, R73 ;  /* 0x00000018ff497819 */ /* 0x000fe20000011449 */
[C---:B------:R-:W-:Y:S01]  /*6000*/  IMAD.U32 R111, R74.reuse, 0x10000, RZ ;  /* 0x000100004a6f7824 */ /* 0x040fe200078e00ff */
[----:B------:R-:W-:Y:S01]  /*6010*/  SHF.L.U32 R109, R74, 0x8, RZ ;  /* 0x000000084a6d7819 */ /* 0x000fe200000006ff */
[----:B------:R-:W-:Y:S01]  /*6020*/  IMAD R41, R66, R47, RZ ;  /* 0x0000002f42297224 */ /* 0x000fe200078e02ff */
[----:B------:R-:W-:Y:S01]  /*6030*/  MOV R71, R112 ;  /* 0x0000007000477202 */ /* 0x000fe20000000f00 */
[----:B------:R-:W-:Y:S01]  /*6040*/  IMAD R23, R70, R68, R23 ;  /* 0x0000004446177224 */ /* 0x000fe200078e0217 */
[----:B------:R-:W-:Y:S01]  /*6050*/  SHF.R.S32.HI R70, RZ, 0x18, R111 ;  /* 0x00000018ff467819 */ /* 0x000fe2000001146f */
[C---:B------:R-:W-:Y:S01]  /*6060*/  IMAD R42, R66.reuse, R48, RZ ;  /* 0x00000030422a7224 */ /* 0x040fe200078e02ff */
[----:B------:R-:W-:Y:S01]  /*6070*/  PRMT R105, R75, 0x8880, RZ ;  /* 0x000088804b697816 */ /* 0x000fe200000000ff */
[-C--:B------:R-:W-:Y:S01]  /*6080*/  IMAD R40, R69, R68.reuse, R40 ;  /* 0x0000004445287224 */ /* 0x080fe200078e0228 */
[C---:B------:R-:W-:Y:S01]  /*6090*/  SHF.L.U32 R104, R75.reuse, 0x10, RZ ;  /* 0x000000104b687819 */ /* 0x040fe200000006ff */
[C---:B------:R-:W-:Y:S01]  /*60a0*/  IMAD R43, R66.reuse, R49, RZ ;  /* 0x00000031422b7224 */ /* 0x040fe200078e02ff */
[----:B------:R-:W-:Y:S01]  /*60b0*/  SHF.L.U32 R103, R75, 0x8, RZ ;  /* 0x000000084b677819 */ /* 0x000fe200000006ff */
[----:B------:R-:W-:Y:S01]  /*60c0*/  IMAD R41, R73, R68, R41 ;  /* 0x0000004449297224 */ /* 0x000fe200078e0229 */
[----:B------:R-:W-:Y:S01]  /*60d0*/  SHF.R.S32.HI R76, RZ, 0x18, R75 ;  /* 0x00000018ff4c7819 */ /* 0x000fe2000001144b */
[C---:B------:R-:W-:Y:S01]  /*60e0*/  IMAD R44, R66.reuse, R50, RZ ;  /* 0x00000032422c7224 */ /* 0x040fe200078e02ff */
[----:B------:R-:W-:Y:S01]  /*60f0*/  SHF.R.S32.HI R75, RZ, 0x18, R109 ;  /* 0x00000018ff4b7819 */ /* 0x000fe2000001146d */
[-C--:B------:R-:W-:Y:S01]  /*6100*/  IMAD R42, R71, R68.reuse, R42 ;  /* 0x00000044472a7224 */ /* 0x080fe200078e022a */
[----:B------:R-:W-:Y:S01]  /*6110*/  SHF.R.S32.HI R74, RZ, 0x18, R74 ;  /* 0x00000018ff4a7819 */ /* 0x000fe2000001144a */
[----:B------:R-:W-:Y:S01]  /*6120*/  IMAD R45, R66, R51, RZ ;  /* 0x00000033422d7224 */ /* 0x000fe200078e02ff */
[----:B------:R-:W-:Y:S01]  /*6130*/  PRMT R115, R80, 0x8880, RZ ;  /* 0x0000888050737816 */ /* 0x000fe200000000ff */
[----:B------:R-:W-:Y:S01]  /*6140*/  IMAD R43, R70, R68, R43 ;  /* 0x00000044462b7224 */ /* 0x000fe200078e022b */
[----:B------:R-:W-:Y:S01]  /*6150*/  SHF.R.S32.HI R70, RZ, 0x18, R104 ;  /* 0x00000018ff467819 */ /* 0x000fe20000011468 */
[----:B------:R-:W-:Y:S01]  /*6160*/  IMAD R46, R66, R52, RZ ;  /* 0x00000034422e7224 */ /* 0x000fe200078e02ff */
[----:B------:R-:W-:Y:S01]  /*6170*/  SHF.R.S32.HI R71, RZ, 0x18, R103 ;  /* 0x00000018ff477819 */ /* 0x000fe20000011467 */
[-C--:B------:R-:W-:Y:S01]  /*6180*/  IMAD R44, R75, R68.reuse, R44 ;  /* 0x000000444b2c7224 */ /* 0x080fe200078e022c */
[----:B------:R-:W-:Y:S01]  /*6190*/  SHF.L.U32 R110, R80, 0x8, RZ ;  /* 0x00000008506e7819 */ /* 0x000fe200000006ff */
[----:B------:R-:W-:Y:S01]  /*61a0*/  IMAD.MOV.U32 R69, RZ, RZ, R105 ;  /* 0x000000ffff457224 */ /* 0x000fe200078e0069 */
[C---:B------:R-:W-:Y:S01]  /*61b0*/  PRMT R108, R81.reuse, 0x8880, RZ ;  /* 0x00008880516c7816 */ /* 0x040fe200000000ff */
[----:B------:R-:W-:Y:S01]  /*61c0*/  IMAD R47, R66, R53, RZ ;  /* 0x00000035422f7224 */ /* 0x000fe200078e02ff */
[----:B------:R-:W-:Y:S01]  /*61d0*/  SHF.R.S32.HI R77, RZ, 0x18, R80 ;  /* 0x00000018ff4d7819 */ /* 0x000fe20000011450 */
[----:B------:R-:W-:Y:S01]  /*61e0*/  IMAD R45, R74, R68, R45 ;  /* 0x000000444a2d7224 */ /* 0x000fe200078e022d */
[C---:B------:R-:W-:Y:S01]  /*61f0*/  SHF.L.U32 R107, R81.reuse, 0x10, RZ ;  /* 0x00000010516b7819 */ /* 0x040fe200000006ff */
[C---:B------:R-:W-:Y:S01]  /*6200*/  IMAD R48, R66.reuse, R54, RZ ;  /* 0x0000003642307224 */ /* 0x040fe200078e02ff */
[----:B------:R-:W-:Y:S01]  /*6210*/  SHF.L.U32 R106, R81, 0x8, RZ ;  /* 0x00000008516a7819 */ /* 0x000fe200000006ff */
[-C--:B------:R-:W-:Y:S01]  /*6220*/  IMAD R46, R69, R68.reuse, R46 ;  /* 0x00000044452e7224 */ /* 0x080fe200078e022e */
[----:B------:R-:W-:Y:S01]  /*6230*/  MOV R69, R115 ;  /* 0x0000007300457202 */ /* 0x000fe20000000f00 */
[----:B------:R-:W-:Y:S01]  /*6240*/  IMAD R49, R66, R55, RZ ;  /* 0x0000003742317224 */ /* 0x000fe200078e02ff */
[----:B------:R-:W-:Y:S01]  /*6250*/  PRMT R102, R82, 0x8880, RZ ;  /* 0x0000888052667816 */ /* 0x000fe200000000ff */
[----:B------:R-:W-:Y:S01]  /*6260*/  IMAD.U32 R113, R80, 0x10000, RZ ;  /* 0x0001000050717824 */ /* 0x000fe200078e00ff */
[----:B------:R-:W-:Y:S01]  /*6270*/  SHF.R.S32.HI R73, RZ, 0x18, R106 ;  /* 0x00000018ff497819 */ /* 0x000fe2000001146a */
[-C--:B------:R-:W-:Y:S01]  /*6280*/  IMAD R47, R70, R68.reuse, R47 ;  /* 0x00000044462f7224 */ /* 0x080fe200078e022f */
[----:B------:R-:W-:Y:S01]  /*6290*/  SHF.R.S32.HI R78, RZ, 0x18, R81 ;  /* 0x00000018ff4e7819 */ /* 0x000fe20000011451 */
[-C--:B------:R-:W-:Y:S01]  /*62a0*/  IMAD R48, R71, R68.reuse, R48 ;  /* 0x0000004447307224 */ /* 0x080fe200078e0230 */
[----:B------:R-:W-:Y:S01]  /*62b0*/  SHF.R.S32.HI R70, RZ, 0x18, R113 ;  /* 0x00000018ff467819 */ /* 0x000fe20000011471 */
[----:B------:R-:W-:Y:S01]  /*62c0*/  IMAD R49, R76, R68, R49 ;  /* 0x000000444c317224 */ /* 0x000fe200078e0231 */
[----:B------:R-:W-:Y:S01]  /*62d0*/  MOV R71, R108 ;  /* 0x0000006c00477202 */ /* 0x000fe20000000f00 */
[----:B------:R-:W-:Y:S01]  /*62e0*/  IMAD R24, R69, R68, R24 ;  /* 0x0000004445187224 */ /* 0x000fe200078e0218 */
[----:B------:R-:W-:Y:S01]  /*62f0*/  SHF.R.S32.HI R69, RZ, 0x18, R110 ;  /* 0x00000018ff457819 */ /* 0x000fe2000001146e */
[----:B------:R-:W-:Y:S01]  /*6300*/  IMAD R26, R66, R26, RZ ;  /* 0x0000001a421a7224 */ /* 0x000fe200078e02ff */
[----:B------:R-:W-:Y:S01]  /*6310*/  SHF.L.U32 R100, R82, 0x8, RZ ;  /* 0x0000000852647819 */ /* 0x000fe200000006ff */
[----:B------:R-:W-:Y:S01]  /*6320*/  IMAD R27, R66, R27, RZ ;  /* 0x0000001b421b7224 */ /* 0x000fe200078e02ff */
[----:B------:R-:W-:Y:S01]  /*6330*/  PRMT R99, R83, 0x8880, RZ ;  /* 0x0000888053637816 */ /* 0x000fe200000000ff */
[----:B------:R-:W-:Y:S01]  /*6340*/  IMAD R25, R70, R68, R25 ;  /* 0x0000004446197224 */ /* 0x000fe200078e0219 */
[----:B------:R-:W-:Y:S01]  /*6350*/  SHF.R.S32.HI R70, RZ, 0x18, R107 ;  /* 0x00000018ff467819 */ /* 0x000fe2000001146b */
[C---:B------:R-:W-:Y:S01]  /*6360*/  IMAD R28, R66.reuse, R28, RZ ;  /* 0x0000001c421c7224 */ /* 0x040fe200078e02ff */
[----:B------:R-:W-:Y:S01]  /*6370*/  SHF.R.S32.HI R79, RZ, 0x18, R82 ;  /* 0x00000018ff4f7819 */ /* 0x000fe20000011452 */
[----:B------:R-:W-:Y:S01]  /*6380*/  IMAD R26, R69, R68, R26 ;  /* 0x00000044451a7224 */ /* 0x000fe200078e021a */
[----:B------:R-:W-:Y:S01]  /*6390*/  MOV R69, R102 ;  /* 0x0000006600457202 */ /* 0x000fe20000000f00 */
[C---:B------:R-:W-:Y:S01]  /*63a0*/  IMAD R29, R66.reuse, R29, RZ ;  /* 0x0000001d421d7224 */ /* 0x040fe200078e02ff */
[----:B------:R-:W-:Y:S01]  /*63b0*/  SHF.L.U32 R97, R83, 0x10, RZ ;  /* 0x0000001053617819 */ /* 0x000fe200000006ff */
[----:B------:R-:W-:Y:S01]  /*63c0*/  IMAD R27, R77, R68, R27 ;  /* 0x000000444d1b7224 */ /* 0x000fe200078e021b */
[----:B------:R-:W-:Y:S01]  /*63d0*/  SHF.L.U32 R95, R83, 0x8, RZ ;  /* 0x00000008535f7819 */ /* 0x000fe200000006ff */
[----:B------:R-:W-:Y:S01]  /*63e0*/  IMAD R30, R66, R30, RZ ;  /* 0x0000001e421e7224 */ /* 0x000fe200078e02ff */
[----:B------:R-:W-:Y:S01]  /*63f0*/  PRMT R98, R84, 0x8880, RZ ;  /* 0x0000888054627816 */ /* 0x000fe200000000ff */
[-C--:B------:R-:W-:Y:S01]  /*6400*/  IMAD R28, R71, R68.reuse, R28 ;  /* 0x00000044471c7224 */ /* 0x080fe200078e021c */
[----:B------:R-:W-:Y:S01]  /*6410*/  MOV R71, R99 ;  /* 0x0000006300477202 */ /* 0x000fe20000000f00 */
[----:B------:R-:W-:Y:S01]  /*6420*/  IMAD R31, R66, R31, RZ ;  /* 0x0000001f421f7224 */ /* 0x000fe200078e02ff */
[----:B------:R-:W-:Y:S01]  /*6430*/  SHF.R.S32.HI R80, RZ, 0x18, R83 ;  /* 0x00000018ff507819 */ /* 0x000fe20000011453 */
[----:B------:R-:W-:Y:S01]  /*6440*/  IMAD.U32 R101, R82, 0x10000, RZ ;  /* 0x0001000052657824 */ /* 0x000fe200078e00ff */
[----:B------:R-:W-:Y:S01]  /*6450*/  SHF.L.U32 R94, R84, 0x8, RZ ;  /* 0x00000008545e7819 */ /* 0x000fe200000006ff */
[----:B------:R-:W-:Y:S01]  /*6460*/  IMAD R29, R70, R68, R29 ;  /* 0x00000044461d7224 */ /* 0x000fe200078e021d */
[----:B------:R-:W-:Y:S01]  /*6470*/  PRMT R93, R85, 0x8880, RZ ;  /* 0x00008880555d7816 */ /* 0x000fe200000000ff */
[----:B------:R-:W-:Y:S01]  /*6480*/  IMAD R32, R66, R32, RZ ;  /* 0x0000002042207224 */ /* 0x000fe200078e02ff */
[----:B------:R-:W-:Y:S01]  /*6490*/  SHF.R.S32.HI R70, RZ, 0x18, R101 ;  /* 0x00000018ff467819 */ /* 0x000fe20000011465 */
[-C--:B------:R-:W-:Y:S01]  /*64a0*/  IMAD R30, R73, R68.reuse, R30 ;  /* 0x00000044491e7224 */ /* 0x080fe200078e021e */
[----:B------:R-:W-:Y:S01]  /*64b0*/  SHF.R.S32.HI R73, RZ, 0x18, R95 ;  /* 0x00000018ff497819 */ /* 0x000fe2000001145f */
[-C--:B------:R-:W-:Y:S01]  /*64c0*/  IMAD R31, R78, R68.reuse, R31 ;  /* 0x000000444e1f7224 */ /* 0x080fe200078e021f */
[----:B------:R-:W-:Y:S01]  /*64d0*/  SHF.R.S32.HI R72, RZ, 0x18, R84 ;  /* 0x00000018ff487819 */ /* 0x000fe20000011454 */
[C---:B------:R-:W-:Y:S01]  /*64e0*/  IMAD R33, R66.reuse, R33, RZ ;  /* 0x0000002142217224 */ /* 0x040fe200078e02ff */
[----:B------:R-:W-:Y:S01]  /*64f0*/  SHF.L.U32 R92, R85, 0x10, RZ ;  /* 0x00000010555c7819 */ /* 0x000fe200000006ff */
[----:B------:R-:W-:Y:S01]  /*6500*/  IMAD R32, R69, R68, R32 ;  /* 0x0000004445207224 */ /* 0x000fe200078e0220 */
[----:B------:R-:W-:Y:S01]  /*6510*/  SHF.R.S32.HI R69, RZ, 0x18, R100 ;  /* 0x00000018ff457819 */ /* 0x000fe20000011464 */
[C---:B------:R-:W-:Y:S01]  /*6520*/  IMAD R34, R66.reuse, R34, RZ ;  /* 0x0000002242227224 */ /* 0x040fe200078e02ff */
[----:B------:R-:W-:Y:S01]  /*6530*/  SHF.L.U32 R91, R85, 0x8, RZ ;  /* 0x00000008555b7819 */ /* 0x000fe200000006ff */
        /* <DEDUP_REMOVED lines=8> */
[C---:B------:R-:W-:Y:S01]  /*65c0*/  IMAD R37, R66.reuse, R37, RZ ;  /* 0x0000002542257224 */ /* 0x040fe200078e02ff */
[----:B------:R-:W-:Y:S01]  /*65d0*/  SHF.R.S32.HI R82, RZ, 0x18, R86 ;  /* 0x00000018ff527819 */ /* 0x000fe20000011456 */
[----:B------:R-:W-:Y:S01]  /*65e0*/  IMAD R35, R79, R68, R35 ;  /* 0x000000444f237224 */ /* 0x000fe200078e0223 */
[----:B------:R-:W-:Y:S01]  /*65f0*/  SHF.L.U32 R85, R87, 0x10, RZ ;  /* 0x0000001057557819 */ /* 0x000fe200000006ff */
[----:B------:R-:W-:Y:S01]  /*6600*/  IMAD R38, R66, R38, RZ ;  /* 0x0000002642267224 */ /* 0x000fe200078e02ff */
[----:B------:R-:W-:Y:S01]  /*6610*/  R2UR UR5, R128 ;  /* 0x00000000800572ca */ /* 0x000fe200000e0000 */
[-C--:B------:R-:W-:Y:S01]  /*6620*/  IMAD R36, R71, R68.reuse, R36 ;  /* 0x0000004447247224 */ /* 0x080fe200078e0224 */
[----:B------:R-:W-:Y:S01]  /*6630*/  MOV R71, R93 ;  /* 0x0000005d00477202 */ /* 0x000fe20000000f00 */
[----:B------:R-:W-:Y:S01]  /*6640*/  IMAD R39, R66, R39, RZ ;  /* 0x0000002742277224 */ /* 0x000fe200078e02ff */
[----:B------:R-:W-:Y:S01]  /*6650*/  SHF.R.S32.HI R83, RZ, 0x18, R87 ;  /* 0x00000018ff537819 */ /* 0x000fe20000011457 */
[----:B------:R-:W-:Y:S01]  /*6660*/  IMAD.U32 R96, R84, 0x10000, RZ ;  /* 0x0001000054607824 */ /* 0x000fe200078e00ff */
[----:B------:R-:W-:Y:S01]  /*6670*/  SHF.L.U32 R84, R87, 0x8, RZ ;  /* 0x0000000857547819 */ /* 0x000fe200000006ff */
[----:B------:R-:W-:Y:S01]  /*6680*/  IMAD R37, R70, R68, R37 ;  /* 0x0000004446257224 */ /* 0x000fe200078e0225 */
[----:B------:R-:W-:Y:S01]  /*6690*/  I2IP.S8.S32.SAT R128, R21, R20, RZ ;  /* 0x0000001415807239 */ /* 0x000fe200000014ff */
[----:B-1----:R-:W-:Y:S01]  /*66a0*/  IMAD R4, R66, R4, RZ ;  /* 0x0000000442047224 */ /* 0x002fe200078e02ff */
[----:B------:R-:W-:Y:S01]  /*66b0*/  SHF.R.S32.HI R70, RZ, 0x18, R96 ;  /* 0x00000018ff467819 */ /* 0x000fe20000011460 */
[----:B------:R-:W-:Y:S01]  /*66c0*/  IMAD R38, R73, R68, R38 ;  /* 0x0000004449267224 */ /* 0x000fe200078e0226 */
[----:B------:R-:W-:Y:S01]  /*66d0*/  I2IP.S8.S32.SAT R129, R41, R40, RZ ;  /* 0x0000002829817239 */ /* 0x000fe200000014ff */
[----:B------:R-:W-:Y:S01]  /*66e0*/  IMAD.MOV.U32 R69, RZ, RZ, R98 ;  /* 0x000000ffff457224 */ /* 0x000fe200078e0062 */
[----:B------:R-:W-:Y:S01]  /*66f0*/  I2IP.S8.S32.SAT R130, R45, R44, RZ ;  /* 0x0000002c2d827239 */ /* 0x000fe200000014ff */
[----:B------:R-:W-:Y:S01]  /*6700*/  IMAD R39, R80, R68, R39 ;  /* 0x0000004450277224 */ /* 0x000fe200078e0227 */
[----:B------:R-:W-:Y:S01]  /*6710*/  I2IP.S8.S32.SAT R131, R49, R48, RZ ;  /* 0x0000003031837239 */ /* 0x000fe200000014ff */
[C---:B------:R-:W-:Y:S01]  /*6720*/  IMAD R5, R66.reuse, R5, RZ ;  /* 0x0000000542057224 */ /* 0x040fe200078e02ff */
[----:B------:R-:W-:Y:S01]  /*6730*/  I2IP.S8.S32.SAT R132, R27, R26, RZ ;  /* 0x0000001a1b847239 */ /* 0x000fe200000014ff */
[----:B------:R-:W-:Y:S01]  /*6740*/  IMAD R4, R69, R68, R4 ;  /* 0x0000004445047224 */ /* 0x000fe200078e0204 */
[----:B------:R-:W-:Y:S01]  /*6750*/  SHF.R.S32.HI R69, RZ, 0x18, R94 ;  /* 0x00000018ff457819 */ /* 0x000fe2000001145e */
[C---:B------:R-:W-:Y:S01]  /*6760*/  IMAD R6, R66.reuse, R6, RZ ;  /* 0x0000000642067224 */ /* 0x040fe200078e02ff */
[----:B------:R-:W-:Y:S01]  /*6770*/  I2IP.S8.S32.SAT R133, R31, R30, RZ ;  /* 0x0000001e1f857239 */ /* 0x000fe200000014ff */
[----:B------:R-:W-:Y:S01]  /*6780*/  IMAD R7, R66, R7, RZ ;  /* 0x0000000742077224 */ /* 0x000fe200078e02ff */
[----:B------:R-:W-:Y:S01]  /*6790*/  I2IP.S8.S32.SAT R134, R35, R34, RZ ;  /* 0x0000002223867239 */ /* 0x000fe200000014ff */
[----:B------:R-:W-:Y:S01]  /*67a0*/  IMAD R5, R70, R68, R5 ;  /* 0x0000004446057224 */ /* 0x000fe200078e0205 */
[----:B------:R-:W-:Y:S01]  /*67b0*/  SHF.R.S32.HI R70, RZ, 0x18, R92 ;  /* 0x00000018ff467819 */ /* 0x000fe2000001145c */
[C---:B------:R-:W-:Y:S01]  /*67c0*/  IMAD R8, R66.reuse, R8, RZ ;  /* 0x0000000842087224 */ /* 0x040fe200078e02ff */
[----:B------:R-:W-:Y:S01]  /*67d0*/  I2IP.S8.S32.SAT R135, R39, R38, RZ ;  /* 0x0000002627877239 */ /* 0x000fe200000014ff */
[----:B------:R-:W-:Y:S01]  /*67e0*/  IMAD R6, R69, R68, R6 ;  /* 0x0000004445067224 */ /* 0x000fe200078e0206 */
[----:B------:R-:W-:Y:S01]  /*67f0*/  SHF.R.S32.HI R69, RZ, 0x18, R91 ;  /* 0x00000018ff457819 */ /* 0x000fe2000001145b */
[----:B------:R-:W-:Y:S01]  /*6800*/  IMAD R9, R66, R9, RZ ;  /* 0x0000000942097224 */ /* 0x000fe200078e02ff */
[----:B------:R-:W-:Y:S01]  /*6810*/  I2IP.S8.S32.SAT R128, R3, R0, R128 ;  /* 0x0000000003807239 */ /* 0x000fe20000001480 */
[----:B------:R-:W-:Y:S01]  /*6820*/  IMAD R7, R72, R68, R7 ;  /* 0x0000004448077224 */ /* 0x000fe200078e0207 */
[----:B------:R-:W-:Y:S01]  /*6830*/  I2IP.S8.S32.SAT R129, R23, R22, R129 ;  /* 0x0000001617817239 */ /* 0x000fe20000001481 */
[----:B------:R-:W-:Y:S01]  /*6840*/  IMAD R10, R66, R10, RZ ;  /* 0x0000000a420a7224 */ /* 0x000fe200078e02ff */
[----:B------:R-:W-:Y:S01]  /*6850*/  I2IP.S8.S32.SAT R130, R43, R42, R130 ;  /* 0x0000002a2b827239 */ /* 0x000fe20000001482 */
[----:B------:R-:W-:Y:S01]  /*6860*/  IMAD R8, R71, R68, R8 ;  /* 0x0000004447087224 */ /* 0x000fe200078e0208 */
[----:B------:R-:W-:Y:S01]  /*6870*/  MOV R71, R90 ;  /* 0x0000005a00477202 */ /* 0x000fe20000000f00 */
[----:B------:R-:W-:Y:S01]  /*6880*/  IMAD.SHL.U32 R88, R86, 0x100, RZ ;  /* 0x0000010056587824 */ /* 0x000fe200078e00ff */
[----:B------:R-:W-:Y:S01]  /*6890*/  PRMT R86, R87, 0x8880, RZ ;  /* 0x0000888057567816 */ /* 0x000fe200000000ff */
[----:B------:R-:W-:Y:S01]  /*68a0*/  IMAD R11, R66, R11, RZ ;  /* 0x0000000b420b7224 */ /* 0x000fe200078e02ff */
[----:B------:R-:W-:Y:S01]  /*68b0*/  I2IP.S8.S32.SAT R156, R7, R6, RZ ;  /* 0x00000006079c7239 */ /* 0x000fe200000014ff */
[----:B------:R-:W-:Y:S01]  /*68c0*/  IMAD R9, R70, R68, R9 ;  /* 0x0000004446097224 */ /* 0x000fe200078e0209 */
[----:B------:R-:W-:Y:S01]  /*68d0*/  SHF.R.S32.HI R70, RZ, 0x18, R89 ;  /* 0x00000018ff467819 */ /* 0x000fe20000011459 */
[C---:B------:R-:W-:Y:S01]  /*68e0*/  IMAD R12, R66.reuse, R12, RZ ;  /* 0x0000000c420c7224 */ /* 0x040fe200078e02ff */
[----:B------:R-:W-:Y:S01]  /*68f0*/  UIADD3 UR5, UPT, UPT, UR5, 0xb0, URZ ;  /* 0x000000b005057890 */ /* 0x000fe2000fffe0ff */
[-C--:B------:R-:W-:Y:S01]  /*6900*/  IMAD R10, R69, R68.reuse, R10 ;  /* 0x00000044450a7224 */ /* 0x080fe200078e020a */
[----:B------:R-:W-:Y:S01]  /*6910*/  SHF.R.S32.HI R69, RZ, 0x18, R88 ;  /* 0x00000018ff457819 */ /* 0x000fe20000011458 */
[C---:B------:R-:W-:Y:S01]  /*6920*/  IMAD R13, R66.reuse, R13, RZ ;  /* 0x0000000d420d7224 */ /* 0x040fe200078e02ff */
[----:B------:R-:W-:Y:S01]  /*6930*/  UPRMT UR5, UR37, 0x654, UR5 ;  /* 0x0000065425057896 */ /* 0x000fe20008000005 */
[----:B------:R-:W-:Y:S01]  /*6940*/  IMAD R11, R81, R68, R11 ;  /* 0x00000044510b7224 */ /* 0x000fe200078e020b */
[----:B------:R-:W-:Y:S01]  /*6950*/  I2IP.S8.S32.SAT R131, R47, R46, R131 ;  /* 0x0000002e2f837239 */ /* 0x000fe20000001483 */
[----:B------:R-:W-:Y:S01]  /*6960*/  IMAD R12, R71, R68, R12 ;  /* 0x00000044470c7224 */ /* 0x000fe200078e020c */
[----:B------:R-:W-:Y:S01]  /*6970*/  MOV R71, R86 ;  /* 0x0000005600477202 */ /* 0x000fe20000000f00 */
[----:B------:R-:W-:Y:S01]  /*6980*/  IMAD R14, R66, R14, RZ ;  /* 0x0000000e420e7224 */ /* 0x000fe200078e02ff */
[----:B------:R-:W-:Y:S01]  /*6990*/  I2IP.S8.S32.SAT R157, R11, R10, RZ ;  /* 0x0000000a0b9d7239 */ /* 0x000fe200000014ff */
[----:B------:R-:W-:Y:S01]  /*69a0*/  IMAD R13, R70, R68, R13 ;  /* 0x00000044460d7224 */ /* 0x000fe200078e020d */
[----:B------:R-:W-:Y:S01]  /*69b0*/  SHF.R.S32.HI R70, RZ, 0x18, R85 ;  /* 0x00000018ff467819 */ /* 0x000fe20000011455 */
[C---:B------:R-:W-:Y:S01]  /*69c0*/  IMAD R15, R66.reuse, R15, RZ ;  /* 0x0000000f420f7224 */ /* 0x040fe200078e02ff */
[----:B------:R-:W-:Y:S01]  /*69d0*/  I2IP.S8.S32.SAT R132, R25, R24, R132 ;  /* 0x0000001819847239 */ /* 0x000fe20000001484 */
[C---:B------:R-:W-:Y:S01]  /*69e0*/  IMAD R16, R66.reuse, R16, RZ ;  /* 0x0000001042107224 */ /* 0x040fe200078e02ff */
[----:B------:R-:W-:Y:S01]  /*69f0*/  I2IP.S8.S32.SAT R133, R29, R28, R133 ;  /* 0x0000001c1d857239 */ /* 0x000fe20000001485 */
[----:B------:R-:W-:Y:S01]  /*6a00*/  IMAD R14, R69, R68, R14 ;  /* 0x00000044450e7224 */ /* 0x000fe200078e020e */
[----:B------:R-:W-:Y:S01]  /*6a10*/  SHF.R.S32.HI R69, RZ, 0x18, R84 ;  /* 0x00000018ff457819 */ /* 0x000fe20000011454 */
[----:B------:R-:W-:Y:S01]  /*6a20*/  IMAD R17, R66, R17, RZ ;  /* 0x0000001142117224 */ /* 0x000fe200078e02ff */
[----:B------:R-:W-:Y:S01]  /*6a30*/  I2IP.S8.S32.SAT R134, R33, R32, R134 ;  /* 0x0000002021867239 */ /* 0x000fe20000001486 */
[----:B------:R-:W-:Y:S01]  /*6a40*/  IMAD R15, R82, R68, R15 ;  /* 0x00000044520f7224 */ /* 0x000fe200078e020f */
[----:B------:R-:W-:Y:S01]  /*6a50*/  I2IP.S8.S32.SAT R135, R37, R36, R135 ;  /* 0x0000002425877239 */ /* 0x000fe20000001487 */
[----:B------:R-:W-:Y:S01]  /*6a60*/  IMAD R16, R71, R68, R16 ;  /* 0x0000004447107224 */ /* 0x000fe200078e0210 */
[----:B------:R-:W-:Y:S01]  /*6a70*/  I2IP.S8.S32.SAT R156, R5, R4, R156 ;  /* 0x00000004059c7239 */ /* 0x000fe2000000149c */
[----:B------:R-:W-:Y:S01]  /*6a80*/  IMAD R18, R66, R18, RZ ;  /* 0x0000001242127224 */ /* 0x000fe200078e02ff */
[----:B------:R-:W-:Y:S01]  /*6a90*/  I2IP.S8.S32.SAT R154, R15, R14, RZ ;  /* 0x0000000e0f9a7239 */ /* 0x000fe200000014ff */
[----:B------:R-:W-:Y:S01]  /*6aa0*/  IMAD R17, R70, R68, R17 ;  /* 0x0000004446117224 */ /* 0x000fe200078e0211 */
[----:B------:R-:W-:Y:S01]  /*6ab0*/  I2IP.S8.S32.SAT R157, R9, R8, R157 ;  /* 0x00000008099d7239 */ /* 0x000fe2000000149d */
[----:B------:R-:W-:Y:S01]  /*6ac0*/  IMAD R19, R66, R19, RZ ;  /* 0x0000001342137224 */ /* 0x000fe200078e02ff */
[----:B------:R-:W-:Y:S01]  /*6ad0*/  I2IP.S8.S32.SAT R158, R13, R12, R154 ;  /* 0x0000000c0d9e7239 */ /* 0x000fe2000000149a */
[-C--:B------:R-:W-:Y:S01]  /*6ae0*/  IMAD R18, R69, R68.reuse, R18 ;  /* 0x0000004445127224 */ /* 0x080fe200078e0212 */
[----:B------:R-:W-:Y:S01]  /*6af0*/  NOP ;  /* 0x0000000000007918 */ /* 0x000fe20000000000 */
[----:B------:R-:W-:Y:S01]  /*6b00*/  IMAD R19, R83, R68, R19 ;  /* 0x0000004453137224 */ /* 0x000fe200078e0213 */
[----:B------:R-:W-:Y:S01]  /*6b10*/  SYNCS.ARRIVE.TRANS64.RED.A1T0 RZ, [UR5], RZ ;  /* 0x000000ffffff79a7 */ /* 0x000fe20008100405 */
[----:B------:R1:W-:Y:S01]  /*6b20*/  STS.128 [R145+UR43+0x1a00], R128 ;  /* 0x001a008091007988 */ /* 0x0003e20008000c2b */
[----:B------:R-:W-:Y:S01]  /*6b30*/  BSSY.RECONVERGENT B0, `(.L_x_95) ;  /* 0x0000025000007945 */ /* 0x000fe20003800200 */
[----:B------:R-:W-:Y:S02]  /*6b40*/  IADD3 R154, PT, PT, R64, 0x1, RZ ;  /* 0x00000001409a7810 */ /* 0x000fe40007ffe0ff */
[----:B------:R-:W-:Y:S04]  /*6b50*/  I2IP.S8.S32.SAT R155, R19, R18, RZ ;  /* 0x00000012139b7239 */ /* 0x000fe800000014ff */
[----:B------:R1:W-:Y:S01]  /*6b60*/  STS.128 [R145+UR43+0x2200], R132 ;  /* 0x0022008491007988 */ /* 0x0003e20008000c2b */
[----:B------:R-:W-:Y:S07]  /*6b70*/  I2IP.S8.S32.SAT R159, R17, R16, R155 ;  /* 0x00000010119f7239 */ /* 0x000fee000000149b */
[----:B------:R1:W-:Y:S01]  /*6b80*/  STS.128 [R145+UR43+0x2a00], R156 ;  /* 0x002a009c91007988 */ /* 0x0003e20008000c2b */
[----:B------:R-:W-:Y:S01]  /*6b90*/  @!PT LDS RZ, [RZ] ;  /* 0x00000000fffff984 */ /* 0x000fe20000000800 */
[----:B------:R-:W-:Y:S01]  /*6ba0*/  @!PT LDS RZ, [RZ] ;  /* 0x00000000fffff984 */ /* 0x000fe20000000800 */
[----:B------:R-:W-:Y:S01]  /*6bb0*/  @!PT LDS RZ, [RZ] ;  /* 0x00000000fffff984 */ /* 0x000fe20000000800 */
[----:B------:R-:W-:Y:S01]  /*6bc0*/  @!PT LDS RZ, [RZ] ;  /* 0x00000000fffff984 */ /* 0x000fe20000000800 */
[----:B------:R3:W-:Y:S07]  /*6bd0*/  MEMBAR.ALL.CTA ;  /* 0x0000000000007992 */ /* 0x0007ee0000008000 */
[----:B---3--:R-:W3:Y:S02]  /*6be0*/  FENCE.VIEW.ASYNC.S ;  /* 0x00000000000073c6 */ /* 0x008ee40000000000 */
[----:B---3--:R-:W-:Y:S06]  /*6bf0*/  BAR.SYNC.DEFER_BLOCKING 0x1, 0x80 ;  /* 0x0042000000007b1d */ /* 0x008fec0000010000 */
[----:B------:R-:W-:Y:S05]  /*6c00*/  @P0 BRA `(.L_x_96) ;  /* 0x00000000005c0947 */ /* 0x000fea0003800000 */
[----:B------:R-:W-:Y:S01]  /*6c10*/  UIADD3 UR4, UPT, UPT, UR43, 0x1a00, URZ ;  /* 0x00001a002b047890 */ /* 0x000fe2000fffe0ff */
[----:B------:R-:W-:Y:S01]  /*6c20*/  R2UR UR13, R137 ;  /* 0x00000000890d72ca */ /* 0x000fe200000e0000 */
[----:B------:R-:W-:Y:S01]  /*6c30*/  UIADD3 UR16, UP0, UPT, UR46, 0x680, URZ ;  /* 0x000006802e107890 */ /* 0x000fe2000ff1e0ff */
[----:B------:R-:W-:Y:S01]  /*6c40*/  R2UR UR14, R139 ;  /* 0x000000008b0e72ca */ /* 0x000fe200000e0000 */
[----:B------:R-:W-:Y:S01]  /*6c50*/  UMOV UR15, UR36 ;  /* 0x00000024000f7c82 */ /* 0x000fe20008000000 */
[----:B------:R-:W-:Y:S01]  /*6c60*/  UIADD3 UR8, UPT, UPT, UR43, 0x2200, URZ ;  /* 0x000022002b087890 */ /* 0x000fe2000fffe0ff */
[----:B------:R-:W-:Y:S01]  /*6c70*/  IMAD.U32 R151, RZ, RZ, UR4 ;  /* 0x00000004ff977e24 */ /* 0x000fe2000f8e00ff */
[----:B------:R-:W-:Y:S01]  /*6c80*/  UIADD3.X UR17, UPT, UPT, URZ, UR47, URZ, UP0, !UPT ;  /* 0x0000002fff117290 */ /* 0x000fe200087fe4ff */
[----:B------:R-:W-:Y:S01]  /*6c90*/  UMOV UR11, UR36 ;  /* 0x00000024000b7c82 */ /* 0x000fe20008000000 */
[----:B------:R-:W-:Y:S02]  /*6ca0*/  UIADD3 UR4, UPT, UPT, UR43, 0x2a00, URZ ;  /* 0x00002a002b047890 */ /* 0x000fe4000fffe0ff */
[----:B------:R-:W-:Y:S01]  /*6cb0*/  R2UR UR12, R151 ;  /* 0x00000000970c72ca */ /* 0x000fe200000e0000 */
[----:B------:R-:W-:Y:S02]  /*6cc0*/  UMOV UR7, UR36 ;  /* 0x0000002400077c82 */ /* 0x000fe40008000000 */
[----:B------:R-:W-:Y:S02]  /*6cd0*/  UIMAD UR13, UR13, 0x60, URZ ;  /* 0x000000600d0d78a4 */ /* 0x000fe4000f8e02ff */
[----:B------:R-:W-:Y:S02]  /*6ce0*/  USHF.L.U32 UR14, UR14, 0x6, URZ ;  /* 0x000000060e0e7899 */ /* 0x000fe400080006ff */
[----:B------:R-:W-:Y:S02]  /*6cf0*/  UIADD3 UR9, UPT, UPT, UR13, 0x20, URZ ;  /* 0x000000200d097890 */ /* 0x000fe4000fffe0ff */
[----:B------:R-:W-:Y:S03]  /*6d00*/  UIADD3 UR5, UPT, UPT, UR13, 0x40, URZ ;  /* 0x000000400d057890 */ /* 0x000fe6000fffe0ff */
[----:B------:R-:W-:Y:S01]  /*6d10*/  UMOV UR10, UR14 ;  /* 0x0000000e000a7c82 */ /* 0x000fe20008000000 */
[----:B------:R-:W-:Y:S01]  /*6d20*/  UMOV UR6, UR14 ;  /* 0x0000000e00067c82 */ /* 0x000fe20008000000 */
[----:B------:R3:W-:Y:S02]  /*6d30*/  UTMASTG.3D [UR12], [UR16] ;  /* 0x0000000c100073b5 */ /* 0x0007e40008010000 */
[----:B------:R3:W-:Y:S02]  /*6d40*/  UTMASTG.3D [UR8], [UR16] ;  /* 0x00000008100073b5 */ /* 0x0007e40008010000 */
[----:B------:R3:W-:Y:S01]  /*6d50*/  UTMASTG.3D [UR4], [UR16] ;  /* 0x00000004100073b5 */ /* 0x0007e20008010000 */
[----:B------:R0:W-:Y:S01]  /*6d60*/  UTMACMDFLUSH ;  /* 0x00000000000079b7 */ /* 0x0001e20000000000 */
[----:B---3--:R-:W-:Y:S04]  /*6d70*/  DEPBAR.LE SB0, 0x0 ;  /* 0x000080000000791a */ /* 0x008fe80000000000 */
.L_x_96:
[----:B------:R-:W-:Y:S05]  /*6d80*/  BSYNC.RECONVERGENT B0 ;  /* 0x0000000000007941 */ /* 0x000fea0003800200 */
.L_x_95:
[----:B------:R-:W-:Y:S01]  /*6d90*/  BAR.SYNC.DEFER_BLOCKING 0x1, 0x80 ;  /* 0x0042000000007b1d */ /* 0x000fe20000010000 */
[----:B------:R-:W-:Y:S01]  /*6da0*/  ISETP.NE.AND P2, PT, R152, RZ, PT ;  /* 0x000000ff9800720c */ /* 0x000fe20003f45270 */
[----:B------:R-:W-:Y:S01]  /*6db0*/  IMAD.IADD R137, R63, 0x1, R136 ;  /* 0x000000013f897824 */ /* 0x000fe200078e0288 */
[----:B------:R-:W-:Y:S01]  /*6dc0*/  ISETP.NE.AND P0, PT, R153, 0x2, PT ;  /* 0x000000029900780c */ /* 0x000fe20003f05270 */
[----:B------:R-:W-:Y:S01]  /*6dd0*/  IMAD.IADD R139, R65, 0x1, R138 ;  /* 0x00000001418b7824 */ /* 0x000fe200078e028a */
[----:B------:R-:W-:Y:S02]  /*6de0*/  ISETP.NE.AND P1, PT, R154, 0x4, PT ;  /* 0x000000049a00780c */ /* 0x000fe40003f25270 */
[----:B------:R-:W-:Y:S02]  /*6df0*/  SEL R0, RZ, 0x1, P0 ;  /* 0x00000001ff007807 */ /* 0x000fe40000000000 */
[----:B------:R-:W-:Y:S02]  /*6e00*/  SEL R3, RZ, 0x1, P1 ;  /* 0x00000001ff037807 */ /* 0x000fe40000800000 */
[----:B------:R-:W-:Y:S02]  /*6e10*/  LOP3.LUT R149, R149, R0, RZ, 0x3c, !PT ;  /* 0x0000000095957212 */ /* 0x000fe400078e3cff */
[----:B------:R-:W-:Y:S02]  /*6e20*/  LOP3.LUT R150, R150, R3, RZ, 0x3c, !PT ;  /* 0x0000000396967212 */ /* 0x000fe400078e3cff */
[----:B------:R-:W-:Y:S02]  /*6e30*/  @P2 R2UR UR36, R147 ;  /* 0x00000000932422ca */ /* 0x000fe400000e0000 */
[----:B------:R-:W-:Y:S02]  /*6e40*/  SEL R153, R153, RZ, P0 ;  /* 0x000000ff99997207 */ /* 0x000fe40000000000 */
[----:B------:R-:W-:Y:S01]  /*6e50*/  SEL R64, R154, RZ, P1 ;  /* 0x000000ff9a407207 */ /* 0x000fe20000800000 */
[----:B------:R-:W-:Y:S10]  /*6e60*/  @P2 BRA `(.L_x_97) ;  /* 0xffffffdc00582947 */ /* 0x000ff4000383ffff */
[----:B------:R-:W-:Y:S05]  /*6e70*/  EXIT ;  /* 0x000000000000794d */ /* 0x000fea0003800000 */
.L_x_19:
[----:B--2---:R2:W1:Y:S02]  /*6e80*/  SYNCS.PHASECHK.TRANS64.TRYWAIT P0, [R3+URZ+0xe0], R2 ;  /* 0x0000e002030075a7 */ /* 0x00446400080011ff */
[----:B-1----:R-:W-:Y:S05]  /*6e90*/  @!P0 NANOSLEEP.SYNCS 0x989680 ;  /* 0x009896800000895d */ /* 0x002fea0003900000 */
[----:B------:R-:W1:Y:S02]  /*6ea0*/  @!P0 SYNCS.PHASECHK.TRANS64 P0, [R3+URZ+0xe0], R2 ;  /* 0x0000e002030085a7 */ /* 0x000e6400080010ff */
[----:B-1----:R-:W-:Y:S05]  /*6eb0*/  @!P0 BRA `(.L_x_19) ;  /* 0xfffffffc00f08947 */ /* 0x002fea000383ffff */
[----:B------:R-:W-:Y:S05]  /*6ec0*/  BRA `(.L_x_98) ;  /* 0xffffffa400b87947 */ /* 0x000fea000383ffff */
.L_x_22:
[----:B-1----:R-:W-:Y:S07]  /*6ed0*/  MOV R2, UR33 ;  /* 0x0000002100027c02 */ /* 0x002fee0008000f00 */
.L_x_99:
[----:B-1----:R1:W2:Y:S02]  /*6ee0*/  SYNCS.PHASECHK.TRANS64.TRYWAIT P0, [R2+URZ+0x28], R5 ;  /* 0x00002805020075a7 */ /* 0x0022a400080011ff */
[----:B--2---:R-:W-:Y:S05]  /*6ef0*/  @!P0 NANOSLEEP.SYNCS 0x989680 ;  /* 0x009896800000895d */ /* 0x004fea0003900000 */
[----:B------:R-:W2:Y:S02]  /*6f00*/  @!P0 SYNCS.PHASECHK.TRANS64 P0, [R2+URZ+0x28], R5 ;  /* 0x00002805020085a7 */ /* 0x000ea400080010ff */
[----:B--2---:R-:W-:Y:S05]  /*6f10*/  @!P0 BRA `(.L_x_99) ;  /* 0xfffffffc00f08947 */ /* 0x004fea000383ffff */
[----:B------:R-:W-:Y:S05]  /*6f20*/  BRA `(.L_x_21) ;  /* 0xffffffa800087947 */ /* 0x000fea000383ffff */
.L_x_28:
[----:B-1----:R-:W-:Y:S07]  /*6f30*/  MOV R2, UR33 ;  /* 0x0000002100027c02 */ /* 0x002fee0008000f00 */
.L_x_100:
[----:B-1----:R1:W2:Y:S02]  /*6f40*/  SYNCS.PHASECHK.TRANS64.TRYWAIT P0, [R2+URZ+0x28], R5 ;  /* 0x00002805020075a7 */ /* 0x0022a400080011ff */
[----:B--2---:R-:W-:Y:S05]  /*6f50*/  @!P0 NANOSLEEP.SYNCS 0x989680 ;  /* 0x009896800000895d */ /* 0x004fea0003900000 */
[----:B------:R-:W2:Y:S02]  /*6f60*/  @!P0 SYNCS.PHASECHK.TRANS64 P0, [R2+URZ+0x28], R5 ;  /* 0x00002805020085a7 */ /* 0x000ea400080010ff */
[----:B--2---:R-:W-:Y:S05]  /*6f70*/  @!P0 BRA `(.L_x_100) ;  /* 0xfffffffc00f08947 */ /* 0x004fea000383ffff */
[----:B------:R-:W-:Y:S05]  /*6f80*/  BRA `(.L_x_27) ;  /* 0xffffffa800e07947 */ /* 0x000fea000383ffff */
.L_x_32:
[----:B-1----:R1:W2:Y:S02]  /*6f90*/  SYNCS.PHASECHK.TRANS64.TRYWAIT P0, [R2+URZ+0x70], R3 ;  /* 0x00007003020075a7 */ /* 0x0022a400080011ff */
[----:B--2---:R-:W-:Y:S05]  /*6fa0*/  @!P0 NANOSLEEP.SYNCS 0x989680 ;  /* 0x009896800000895d */ /* 0x004fea0003900000 */
[----:B------:R-:W2:Y:S02]  /*6fb0*/  @!P0 SYNCS.PHASECHK.TRANS64 P0, [R2+URZ+0x70], R3 ;  /* 0x00007003020085a7 */ /* 0x000ea400080010ff */
[----:B--2---:R-:W-:Y:S05]  /*6fc0*/  @!P0 BRA `(.L_x_32) ;  /* 0xfffffffc00f08947 */ /* 0x004fea000383ffff */
[----:B------:R-:W-:Y:S05]  /*6fd0*/  BRA `(.L_x_101) ;  /* 0xffffffac00987947 */ /* 0x000fea000383ffff */
.L_x_36:
[----:B----4-:R-:W-:-:S07]  /*6fe0*/  MOV R0, UR5 ;  /* 0x0000000500007c02 */ /* 0x010fce0008000f00 */
.L_x_102:
[----:B-1----:R1:W2:Y:S02]  /*6ff0*/  SYNCS.PHASECHK.TRANS64.TRYWAIT P0, [R0+URZ], R3 ;  /* 0x00000003000075a7 */ /* 0x0022a400080011ff */
[----:B--2---:R-:W-:Y:S05]  /*7000*/  @!P0 NANOSLEEP.SYNCS 0x989680 ;  /* 0x009896800000895d */ /* 0x004fea0003900000 */
[----:B------:R-:W2:Y:S02]  /*7010*/  @!P0 SYNCS.PHASECHK.TRANS64 P0, [R0+URZ], R3 ;  /* 0x00000003000085a7 */ /* 0x000ea400080010ff */
[----:B--2---:R-:W-:Y:S05]  /*7020*/  @!P0 BRA `(.L_x_102) ;  /* 0xfffffffc00f08947 */ /* 0x004fea000383ffff */
[----:B------:R-:W-:Y:S05]  /*7030*/  BRA `(.L_x_103) ;  /* 0xffffffb400087947 */ /* 0x000fea000383ffff */
.L_x_37:
[----:B----4-:R-:W-:-:S07]  /*7040*/  MOV R0, UR5 ;  /* 0x0000000500007c02 */ /* 0x010fce0008000f00 */
.L_x_104:
[----:B-1----:R1:W2:Y:S02]  /*7050*/  SYNCS.PHASECHK.TRANS64.TRYWAIT P0, [R0+URZ], R3 ;  /* 0x00000003000075a7 */ /* 0x0022a400080011ff */
[----:B--2---:R-:W-:Y:S05]  /*7060*/  @!P0 NANOSLEEP.SYNCS 0x989680 ;  /* 0x009896800000895d */ /* 0x004fea0003900000 */
[----:B------:R-:W2:Y:S02]  /*7070*/  @!P0 SYNCS.PHASECHK.TRANS64 P0, [R0+URZ], R3 ;  /* 0x00000003000085a7 */ /* 0x000ea400080010ff */
[----:B--2---:R-:W-:Y:S05]  /*7080*/  @!P0 BRA `(.L_x_104) ;  /* 0xfffffffc00f08947 */ /* 0x004fea000383ffff */
[----:B------:R-:W-:Y:S05]  /*7090*/  BRA `(.L_x_105) ;  /* 0xffffffb400147947 */ /* 0x000fea000383ffff */
.L_x_38:
[----:B----4-:R-:W-:-:S07]  /*70a0*/  MOV R0, UR5 ;  /* 0x0000000500007c02 */ /* 0x010fce0008000f00 */
.L_x_106:
[----:B-1----:R1:W2:Y:S02]  /*70b0*/  SYNCS.PHASECHK.TRANS64.TRYWAIT P0, [R0+URZ], R3 ;  /* 0x00000003000075a7 */ /* 0x0022a400080011ff */
[----:B--2---:R-:W-:Y:S05]  /*70c0*/  @!P0 NANOSLEEP.SYNCS 0x989680 ;  /* 0x009896800000895d */ /* 0x004fea0003900000 */
[----:B------:R-:W2:Y:S02]  /*70d0*/  @!P0 SYNCS.PHASECHK.TRANS64 P0, [R0+URZ], R3 ;  /* 0x00000003000085a7 */ /* 0x000ea400080010ff */
[----:B--2---:R-:W-:Y:S05]  /*70e0*/  @!P0 BRA `(.L_x_106) ;  /* 0xfffffffc00f08947 */ /* 0x004fea000383ffff */
[----:B------:R-:W-:Y:S05]  /*70f0*/  BRA `(.L_x_107) ;  /* 0xffffffb400207947 */ /* 0x000fea000383ffff */
.L_x_39:
[----:B----4-:R-:W-:-:S07]  /*7100*/  MOV R0, UR5 ;  /* 0x0000000500007c02 */ /* 0x010fce0008000f00 */
.L_x_108:
[----:B-1----:R1:W2:Y:S02]  /*7110*/  SYNCS.PHASECHK.TRANS64.TRYWAIT P0, [R0+URZ], R3 ;  /* 0x00000003000075a7 */ /* 0x0022a400080011ff */
[----:B--2---:R-:W-:Y:S05]  /*7120*/  @!P0 NANOSLEEP.SYNCS 0x989680 ;  /* 0x009896800000895d */ /* 0x004fea0003900000 */
[----:B------:R-:W2:Y:S02]  /*7130*/  @!P0 SYNCS.PHASECHK.TRANS64 P0, [R0+URZ], R3 ;  /* 0x00000003000085a7 */ /* 0x000ea400080010ff */
[----:B--2---:R-:W-:Y:S05]  /*7140*/  @!P0 BRA `(.L_x_108) ;  /* 0xfffffffc00f08947 */ /* 0x004fea000383ffff */
[----:B------:R-:W-:Y:S05]  /*7150*/  BRA `(.L_x_109) ;  /* 0xffffffb4002c7947 */ /* 0x000fea000383ffff */
.L_x_42:
[----:B-1----:R1:W2:Y:S02]  /*7160*/  SYNCS.PHASECHK.TRANS64.TRYWAIT P0, [R0+URZ+0xd0], R5 ;  /* 0x0000d005000075a7 */ /* 0x0022a400080011ff */
[----:B--2---:R-:W-:Y:S05]  /*7170*/  @!P0 NANOSLEEP.SYNCS 0x989680 ;  /* 0x009896800000895d */ /* 0x004fea0003900000 */
[----:B------:R-:W2:Y:S02]  /*7180*/  @!P0 SYNCS.PHASECHK.TRANS64 P0, [R0+URZ+0xd0], R5 ;  /* 0x0000d005000085a7 */ /* 0x000ea400080010ff */
[----:B--2---:R-:W-:Y:S05]  /*7190*/  @!P0 BRA `(.L_x_42) ;  /* 0xfffffffc00f08947 */ /* 0x004fea000383ffff */
[----:B------:R-:W-:Y:S05]  /*71a0*/  BRA `(.L_x_110) ;  /* 0xffffffb400887947 */ /* 0x000fea000383ffff */
.L_x_43:
[----:B------:R-:W-:-:S07]  /*71b0*/  MOV R0, UR5 ;  /* 0x0000000500007c02 */ /* 0x000fce0008000f00 */
.L_x_111:
[----:B-1----:R1:W2:Y:S02]  /*71c0*/  SYNCS.PHASECHK.TRANS64.TRYWAIT P0, [R0+URZ+0x80], R5 ;  /* 0x00008005000075a7 */ /* 0x0022a400080011ff */
[----:B--2---:R-:W-:Y:S05]  /*71d0*/  @!P0 NANOSLEEP.SYNCS 0x989680 ;  /* 0x009896800000895d */ /* 0x004fea0003900000 */
[----:B------:R-:W2:Y:S02]  /*71e0*/  @!P0 SYNCS.PHASECHK.TRANS64 P0, [R0+URZ+0x80], R5 ;  /* 0x00008005000085a7 */ /* 0x000ea400080010ff */
[----:B--2---:R-:W-:Y:S05]  /*71f0*/  @!P0 BRA `(.L_x_111) ;  /* 0xfffffffc00f08947 */ /* 0x004fea000383ffff */
[----:B------:R-:W-:Y:S05]  /*7200*/  BRA `(.L_x_112) ;  /* 0xffffffb400987947 */ /* 0x000fea000383ffff */
.L_x_44:
[----:B-1----:R1:W2:Y:S02]  /*7210*/  SYNCS.PHASECHK.TRANS64.TRYWAIT P1, [R0+URZ+0x70], R5 ;  /* 0x00007005000075a7 */ /* 0x0022a400080211ff */
[----:B--2---:R-:W-:Y:S05]  /*7220*/  @!P1 NANOSLEEP.SYNCS 0x989680 ;  /* 0x009896800000995d */ /* 0x004fea0003900000 */
[----:B------:R-:W2:Y:S02]  /*7230*/  @!P1 SYNCS.PHASECHK.TRANS64 P1, [R0+URZ+0x70], R5 ;  /* 0x00007005000095a7 */ /* 0x000ea400080210ff */
[----:B--2---:R-:W-:Y:S05]  /*7240*/  @!P1 BRA `(.L_x_44) ;  /* 0xfffffffc00f09947 */ /* 0x004fea000383ffff */
[----:B------:R-:W-:Y:S05]  /*7250*/  BRA `(.L_x_113) ;  /* 0xffffffb400c87947 */ /* 0x000fea000383ffff */
.L_x_47:
[----:B------:R-:W-:-:S07]  /*7260*/  MOV R0, UR5 ;  /* 0x0000000500007c02 */ /* 0x000fce0008000f00 */
.L_x_114:
[----:B-1----:R1:W2:Y:S02]  /*7270*/  SYNCS.PHASECHK.TRANS64.TRYWAIT P0, [R0+URZ+0x80], R3 ;  /* 0x00008003000075a7 */ /* 0x0022a400080011ff */
[----:B--2---:R-:W-:Y:S05]  /*7280*/  @!P0 NANOSLEEP.SYNCS 0x989680 ;  /* 0x009896800000895d */ /* 0x004fea0003900000 */
[----:B------:R-:W2:Y:S02]  /*7290*/  @!P0 SYNCS.PHASECHK.TRANS64 P0, [R0+URZ+0x80], R3 ;  /* 0x00008003000085a7 */ /* 0x000ea400080010ff */
[----:B--2---:R-:W-:Y:S05]  /*72a0*/  @!P0 BRA `(.L_x_114) ;  /* 0xfffffffc00f08947 */ /* 0x004fea000383ffff */
[----:B------:R-:W-:Y:S05]  /*72b0*/  BRA `(.L_x_46) ;  /* 0xffffffb8001c7947 */ /* 0x000fea000383ffff */
.L_x_54:
[----:B-1----:R1:W2:Y:S02]  /*72c0*/  SYNCS.PHASECHK.TRANS64.TRYWAIT P1, [R0+URZ+0x70], R5 ;  /* 0x00007005000075a7 */ /* 0x0022a400080211ff */
[----:B--2---:R-:W-:Y:S05]  /*72d0*/  @!P1 NANOSLEEP.SYNCS 0x989680 ;  /* 0x009896800000995d */ /* 0x004fea0003900000 */
[----:B------:R-:W2:Y:S02]  /*72e0*/  @!P1 SYNCS.PHASECHK.TRANS64 P1, [R0+URZ+0x70], R5 ;  /* 0x00007005000095a7 */ /* 0x000ea400080210ff */
[----:B--2---:R-:W-:Y:S05]  /*72f0*/  @!P1 BRA `(.L_x_54) ;  /* 0xfffffffc00f09947 */ /* 0x004fea000383ffff */
[----:B------:R-:W-:Y:S05]  /*7300*/  BRA `(.L_x_115) ;  /* 0xffffffbc00ac7947 */ /* 0x000fea000383ffff */
.L_x_55:
[----:B------:R-:W-:-:S07]  /*7310*/  MOV R3, UR14 ;  /* 0x0000000e00037c02 */ /* 0x000fce0008000f00 */
.L_x_116:
[----:B-1----:R1:W2:Y:S02]  /*7320*/  SYNCS.PHASECHK.TRANS64.TRYWAIT P0, [R3+URZ+0xb0], R0 ;  /* 0x0000b000030075a7 */ /* 0x0022a400080011ff */
[----:B--2---:R-:W-:Y:S05]  /*7330*/  @!P0 NANOSLEEP.SYNCS 0x989680 ;  /* 0x009896800000895d */ /* 0x004fea0003900000 */
[----:B------:R-:W2:Y:S02]  /*7340*/  @!P0 SYNCS.PHASECHK.TRANS64 P0, [R3+URZ+0xb0], R0 ;  /* 0x0000b000030085a7 */ /* 0x000ea400080010ff */
[----:B--2---:R-:W-:Y:S05]  /*7350*/  @!P0 BRA `(.L_x_116) ;  /* 0xfffffffc00f08947 */ /* 0x004fea000383ffff */
[----:B------:R-:W-:Y:S05]  /*7360*/  BRA `(.L_x_117) ;  /* 0xffffffbc00f47947 */ /* 0x000fea000383ffff */
.L_x_58:
[----:B------:R-:W-:Y:S07]  /*7370*/  MOV R0, UR19 ;  /* 0x0000001300007c02 */ /* 0x000fee0008000f00 */
.L_x_118:
[----:B-1----:R1:W2:Y:S02]  /*7380*/  SYNCS.PHASECHK.TRANS64.TRYWAIT P0, [R0+URZ], R3 ;  /* 0x00000003000075a7 */ /* 0x0022a400080011ff */
[----:B--2---:R-:W-:Y:S05]  /*7390*/  @!P0 NANOSLEEP.SYNCS 0x989680 ;  /* 0x009896800000895d */ /* 0x004fea0003900000 */
[----:B------:R-:W2:Y:S02]  /*73a0*/  @!P0 SYNCS.PHASECHK.TRANS64 P0, [R0+URZ], R3 ;  /* 0x00000003000085a7 */ /* 0x000ea400080010ff */
[----:B--2---:R-:W-:Y:S05]  /*73b0*/  @!P0 BRA `(.L_x_118) ;  /* 0xfffffffc00f08947 */ /* 0x004fea000383ffff */
[----:B------:R-:W-:Y:S05]  /*73c0*/  BRA `(.L_x_57) ;  /* 0xffffffc000107947 */ /* 0x000fea000383ffff */
.L_x_61:
[----:B------:R-:W-:-:S07]  /*73d0*/  MOV R0, UR5 ;  /* 0x0000000500007c02 */ /* 0x000fce0008000f00 */
.L_x_119:
[----:B--2---:R2:W3:Y:S02]  /*73e0*/  SYNCS.PHASECHK.TRANS64.TRYWAIT P0, [R0+URZ], R3 ;  /* 0x00000003000075a7 */ /* 0x0044e400080011ff */
[----:B---3--:R-:W-:Y:S05]  /*73f0*/  @!P0 NANOSLEEP.SYNCS 0x989680 ;  /* 0x009896800000895d */ /* 0x008fea0003900000 */
[----:B------:R-:W3:Y:S02]  /*7400*/  @!P0 SYNCS.PHASECHK.TRANS64 P0, [R0+URZ], R3 ;  /* 0x00000003000085a7 */ /* 0x000ee400080010ff */
[----:B---3--:R-:W-:Y:S05]  /*7410*/  @!P0 BRA `(.L_x_119) ;  /* 0xfffffffc00f08947 */ /* 0x008fea000383ffff */
[----:B------:R-:W-:Y:S05]  /*7420*/  BRA `(.L_x_120) ;  /* 0xffffffc400407947 */ /* 0x000fea000383ffff */
.L_x_62:
[----:B------:R-:W-:-:S07]  /*7430*/  MOV R0, UR5 ;  /* 0x0000000500007c02 */ /* 0x000fce0008000f00 */
.L_x_121:
[----:B--2---:R2:W3:Y:S02]  /*7440*/  SYNCS.PHASECHK.TRANS64.TRYWAIT P0, [R0+URZ], R3 ;  /* 0x00000003000075a7 */ /* 0x0044e400080011ff */
[----:B---3--:R-:W-:Y:S05]  /*7450*/  @!P0 NANOSLEEP.SYNCS 0x989680 ;  /* 0x009896800000895d */ /* 0x008fea0003900000 */
[----:B------:R-:W3:Y:S02]  /*7460*/  @!P0 SYNCS.PHASECHK.TRANS64 P0, [R0+URZ], R3 ;  /* 0x00000003000085a7 */ /* 0x000ee400080010ff */
[----:B---3--:R-:W-:Y:S05]  /*7470*/  @!P0 BRA `(.L_x_121) ;  /* 0xfffffffc00f08947 */ /* 0x008fea000383ffff */
[----:B------:R-:W-:Y:S05]  /*7480*/  BRA `(.L_x_122) ;  /* 0xffffffc4004c7947 */ /* 0x000fea000383ffff */
.L_x_63:
[----:B------:R-:W-:-:S07]  /*7490*/  MOV R0, UR5 ;  /* 0x0000000500007c02 */ /* 0x000fce0008000f00 */
.L_x_123:
[----:B--2---:R2:W3:Y:S02]  /*74a0*/  SYNCS.PHASECHK.TRANS64.TRYWAIT P0, [R0+URZ], R3 ;  /* 0x00000003000075a7 */ /* 0x0044e400080011ff */
[----:B---3--:R-:W-:Y:S05]  /*74b0*/  @!P0 NANOSLEEP.SYNCS 0x989680 ;  /* 0x009896800000895d */ /* 0x008fea0003900000 */
[----:B------:R-:W3:Y:S02]  /*74c0*/  @!P0 SYNCS.PHASECHK.TRANS64 P0, [R0+URZ], R3 ;  /* 0x00000003000085a7 */ /* 0x000ee400080010ff */
[----:B---3--:R-:W-:Y:S05]  /*74d0*/  @!P0 BRA `(.L_x_123) ;  /* 0xfffffffc00f08947 */ /* 0x008fea000383ffff */
[----:B------:R-:W-:Y:S05]  /*74e0*/  BRA `(.L_x_124) ;  /* 0xffffffc400587947 */ /* 0x000fea000383ffff */
.L_x_64:
[----:B------:R-:W-:-:S07]  /*74f0*/  MOV R0, UR6 ;  /* 0x0000000600007c02 */ /* 0x000fce0008000f00 */
.L_x_125:
[----:B--2---:R2:W3:Y:S02]  /*7500*/  SYNCS.PHASECHK.TRANS64.TRYWAIT P0, [R0+URZ], R3 ;  /* 0x00000003000075a7 */ /* 0x0044e400080011ff */
[----:B---3--:R-:W-:Y:S05]  /*7510*/  @!P0 NANOSLEEP.SYNCS 0x989680 ;  /* 0x009896800000895d */ /* 0x008fea0003900000 */
[----:B------:R-:W3:Y:S02]  /*7520*/  @!P0 SYNCS.PHASECHK.TRANS64 P0, [R0+URZ], R3 ;  /* 0x00000003000085a7 */ /* 0x000ee400080010ff */
[----:B---3--:R-:W-:Y:S05]  /*7530*/  @!P0 BRA `(.L_x_125) ;  /* 0xfffffffc00f08947 */ /* 0x008fea000383ffff */
[----:B------:R-:W-:Y:S05]  /*7540*/  BRA `(.L_x_126) ;  /* 0xffffffc400647947 */ /* 0x000fea000383ffff */
.L_x_69:
[----:B--2---:R2:W3:Y:S02]  /*7550*/  SYNCS.PHASECHK.TRANS64.TRYWAIT P0, [R0+URZ+0x70], R3 ;  /* 0x00007003000075a7 */ /* 0x0044e400080011ff */
[----:B---3--:R-:W-:Y:S05]  /*7560*/  @!P0 NANOSLEEP.SYNCS 0x989680 ;  /* 0x009896800000895d */ /* 0x008fea0003900000 */
[----:B------:R-:W3:Y:S02]  /*7570*/  @!P0 SYNCS.PHASECHK.TRANS64 P0, [R0+URZ+0x70], R3 ;  /* 0x00007003000085a7 */ /* 0x000ee400080010ff */
[----:B---3--:R-:W-:Y:S05]  /*7580*/  @!P0 BRA `(.L_x_69) ;  /* 0xfffffffc00f08947 */ /* 0x008fea000383ffff */
[----:B------:R-:W-:Y:S05]  /*7590*/  BRA `(.L_x_127) ;  /* 0xffffffc800607947 */ /* 0x000fea000383ffff */
.L_x_72:
[----:B------:R-:W-:Y:S07]  /*75a0*/  MOV R0, UR7 ;  /* 0x0000000700007c02 */ /* 0x000fee0008000f00 */
.L_x_128:
[----:B--2---:R2:W3:Y:S02]  /*75b0*/  SYNCS.PHASECHK.TRANS64.TRYWAIT P0, [R0+URZ+0x68], R3 ;  /* 0x00006803000075a7 */ /* 0x0044e400080011ff */
[----:B---3--:R-:W-:Y:S05]  /*75c0*/  @!P0 NANOSLEEP.SYNCS 0x989680 ;  /* 0x009896800000895d */ /* 0x008fea0003900000 */
[----:B------:R-:W3:Y:S02]  /*75d0*/  @!P0 SYNCS.PHASECHK.TRANS64 P0, [R0+URZ+0x68], R3 ;  /* 0x00006803000085a7 */ /* 0x000ee400080010ff */
[----:B---3--:R-:W-:Y:S05]  /*75e0*/  @!P0 BRA `(.L_x_128) ;  /* 0xfffffffc00f08947 */ /* 0x008fea000383ffff */
[----:B------:R-:W-:Y:S05]  /*75f0*/  BRA `(.L_x_71) ;  /* 0xffffffcc004c7947 */ /* 0x000fea000383ffff */
.L_x_75:
[----:B------:R-:W-:Y:S07]  /*7600*/  MOV R3, UR7 ;  /* 0x0000000700037c02 */ /* 0x000fee0008000f00 */
.L_x_129:
[----:B-1----:R1:W2:Y:S02]  /*7610*/  SYNCS.PHASECHK.TRANS64.TRYWAIT P2, [R3+URZ+0x58], R26 ;  /* 0x0000581a030075a7 */ /* 0x0022a400080411ff */
[----:B--2---:R-:W-:Y:S05]  /*7620*/  @!P2 NANOSLEEP.SYNCS 0x989680 ;  /* 0x009896800000a95d */ /* 0x004fea0003900000 */
[----:B------:R-:W2:Y:S02]  /*7630*/  @!P2 SYNCS.PHASECHK.TRANS64 P2, [R3+URZ+0x58], R26 ;  /* 0x0000581a0300a5a7 */ /* 0x000ea400080410ff */
[----:B--2---:R-:W-:Y:S05]  /*7640*/  @!P2 BRA `(.L_x_129) ;  /* 0xfffffffc00f0a947 */ /* 0x004fea000383ffff */
[----:B------:R-:W-:Y:S05]  /*7650*/  BRA `(.L_x_130) ;  /* 0xffffffcc00e07947 */ /* 0x000fea000383ffff */
.L_x_78:
[----:B--2---:R2:W4:Y:S02]  /*7660*/  SYNCS.PHASECHK.TRANS64.TRYWAIT P0, [R0+URZ+0x70], R3 ;  /* 0x00007003000075a7 */ /* 0x00452400080011ff */
[----:B----4-:R-:W-:Y:S05]  /*7670*/  @!P0 NANOSLEEP.SYNCS 0x989680 ;  /* 0x009896800000895d */ /* 0x010fea0003900000 */
[----:B------:R-:W4:Y:S02]  /*7680*/  @!P0 SYNCS.PHASECHK.TRANS64 P0, [R0+URZ+0x70], R3 ;  /* 0x00007003000085a7 */ /* 0x000f2400080010ff */
[----:B----4-:R-:W-:Y:S05]  /*7690*/  @!P0 BRA `(.L_x_78) ;  /* 0xfffffffc00f08947 */ /* 0x010fea000383ffff */
[----:B------:R-:W-:Y:S05]  /*76a0*/  BRA `(.L_x_131) ;  /* 0xffffffd4005c7947 */ /* 0x000fea000383ffff */
.L_x_89:
[----:B-1----:R-:W-:Y:S04]  /*76b0*/  MOV R0, UR43 ;  /* 0x0000002b00007c02 */ /* 0x002fe80008000f00 */
[----:B------:R1:W2:Y:S03]  /*76c0*/  SYNCS.PHASECHK.TRANS64.TRYWAIT P1, [R0+URZ+0x50], R3 ;  /* 0x00005003000075a7 */ /* 0x0002a600080211ff */
[----:B--2---:R-:W-:Y:S05]  /*76d0*/  @!P1 NANOSLEEP.SYNCS 0x989680 ;  /* 0x009896800000995d */ /* 0x004fea0003900000 */
[----:B------:R-:W2:Y:S02]  /*76e0*/  @!P1 SYNCS.PHASECHK.TRANS64 P1, [R0+URZ+0x50], R3 ;  /* 0x00005003000095a7 */ /* 0x000ea400080210ff */
[----:B--2---:R-:W-:Y:S05]  /*76f0*/  @!P1 BRA `(.L_x_89) ;  /* 0xfffffffc00ec9947 */ /* 0x004fea000383ffff */
[----:B------:R-:W-:Y:S05]  /*7700*/  BRA `(.L_x_88) ;  /* 0xffffffe000487947 */ /* 0x000fea000383ffff */
.L_x_91:
[----:B------:R1:W1:Y:S02]  /*7710*/  SYNCS.PHASECHK.TRANS64.TRYWAIT P1, [R128+URZ+0x90], R9 ;  /* 0x00009009800075a7 */ /* 0x00026400080211ff */
[----:B-1----:R-:W-:Y:S05]  /*7720*/  @!P1 NANOSLEEP.SYNCS 0x989680 ;  /* 0x009896800000995d */ /* 0x002fea0003900000 */
[----:B------:R-:W1:Y:S02]  /*7730*/  @!P1 SYNCS.PHASECHK.TRANS64 P1, [R128+URZ+0x90], R9 ;  /* 0x00009009800095a7 */ /* 0x000e6400080210ff */
[----:B-1----:R-:W-:Y:S05]  /*7740*/  @!P1 BRA `(.L_x_91) ;  /* 0xfffffffc00f09947 */ /* 0x002fea000383ffff */
[----:B------:R-:W-:Y:S05]  /*7750*/  BRA `(.L_x_90) ;  /* 0xffffffe000a07947 */ /* 0x000fea000383ffff */
        .weak           $__internal_0_$__cuda_sm10x_tcgen05_guardrail_trap_col_being_dealloced_not_returned_by_alloc
        .type           $__internal_0_$__cuda_sm10x_tcgen05_guardrail_trap_col_being_dealloced_not_returned_by_alloc,@function
        .size           $__internal_0_$__cuda_sm10x_tcgen05_guardrail_trap_col_being_dealloced_not_returned_by_alloc,($__internal_1_$__cuda_sm10x_tcgen05_guardrail_trap_phase_invalid_during_alloc - $__internal_0_$__cuda_sm10x_tcgen05_guardrail_trap_col_being_dealloced_not_returned_by_alloc)
$__internal_0_$__cuda_sm10x_tcgen05_guardrail_trap_col_being_dealloced_not_returned_by_alloc:
[----:B------:R-:W-:Y:S05]  /*7760*/  BPT.TRAP 0x1 ;  /* 0x000000040000795c */ /* 0x000fea0000300000 */
[----:B------:R-:W-:-:S04]  /*7770*/  HFMA2 R3, -RZ, RZ, 0, 0 ;  /* 0x00000000ff037431 */ /* 0x000fc800000001ff */
[----:B------:R-:W-:Y:S05]  /*7780*/  RET.REL.NODEC R2 `(_ZN7cutlass13device_kernelINS_4gemm6kernel13GemmUniversalIN4cute5tupleIJiiiiEEENS1_10collective13CollectiveMmaINS1_35MainloopSm100TmaUmmaWarpSpecializedILi5ELi2ELi4ENS5_IJNS4_1CILi1EEESB_SB_EEEEENS5_IJNSA_ILi64EEENSA_ILi96EEENSA_ILi256EEEEEEaNS5_IJlSB_lEEEaSI_NS4_8TiledMMAINS4_8MMA_AtomIJNS4_15SM100_MMA_S8_SSIaaiLi64ELi96ELNS4_4UMMA5MajorE0ELSN_0ELNSM_8SaturateE0EEEEEENS4_6LayoutISC_NS5_IJNSA_ILi0EEESS_SS_EEEEENS5_IJNS4_10UnderscoreESV_SV_EEEEENS4_13SM90_TMA_LOADENS4_14ComposedLayoutINS4_7SwizzleILi3ELi4ELi3EEENS4_18smem_ptr_flag_bitsILi8EEENSR_INS5_IJNSA_ILi8EEENSA_ILi128EEEEEENS5_IJS15_SB_EEEEEEEvNS4_8identityESY_S19_vS1A_EENS_8epilogue10collective18CollectiveEpilogueINS1C_23Sm100TmaWarpSpecializedILi1ELi1ELi48ELb0ELb0EEEJSH_NS5_IJNSR_ISE_SB_EENSR_ISF_SB_EEEEEaSI_aSI_NS1C_6fusion15FusionCallbacksIS1G_NS1K_17LinearCombinationIaiaiLNS_15FloatRoundStyleE2EEESH_S1J_JEEENS4_5SM1004TMEM4LOAD26SM100_TMEM_LOAD_16dp32b16xESY_NSZ_INS10_ILi1ELi4ELi3EEES13_NSR_INS5_IJS14_NSA_ILi32EEEEEENS5_IJS1V_SB_EEEEEEENS4_39AutoVectorizingCopyWithAssumedAlignmentILi128EEENS4_14SM90_TMA_STOREES1Z_S21_S21_EEEvvEEEEvNT_6ParamsE) ;  /* 0xffffff88021c7950 */ /* 0x000fea0003c3ffff */
        .weak           $__internal_1_$__cuda_sm10x_tcgen05_guardrail_trap_phase_invalid_during_alloc
        .type           $__internal_1_$__cuda_sm10x_tcgen05_guardrail_trap_phase_invalid_during_alloc,@function
        .size           $__internal_1_$__cuda_sm10x_tcgen05_guardrail_trap_phase_invalid_during_alloc,($__internal_2_$__cuda_sm10x_tcgen05_guardrail_trap_unallocated_columns_being_dealloced - $__internal_1_$__cuda_sm10x_tcgen05_guardrail_trap_phase_invalid_during_alloc)
$__internal_1_$__cuda_sm10x_tcgen05_guardrail_trap_phase_invalid_during_alloc:
[----:B------:R-:W-:Y:S05]  /*7790*/  BPT.TRAP 0x1 ;  /* 0x000000040000795c */ /* 0x000fea0000300000 */
[----:B------:R-:W-:-:S04]  /*77a0*/  MOV R3, 0x0 ;  /* 0x0000000000037802 */ /* 0x000fc80000000f00 */
[----:B------:R-:W-:Y:S05]  /*77b0*/  RET.REL.NODEC R2 `(_ZN7cutlass13device_kernelINS_4gemm6kernel13GemmUniversalIN4cute5tupleIJiiiiEEENS1_10collective13CollectiveMmaINS1_35MainloopSm100TmaUmmaWarpSpecializedILi5ELi2ELi4ENS5_IJNS4_1CILi1EEESB_SB_EEEEENS5_IJNSA_ILi64EEENSA_ILi96EEENSA_ILi256EEEEEEaNS5_IJlSB_lEEEaSI_NS4_8TiledMMAINS4_8MMA_AtomIJNS4_15SM100_MMA_S8_SSIaaiLi64ELi96ELNS4_4UMMA5MajorE0ELSN_0ELNSM_8SaturateE0EEEEEENS4_6LayoutISC_NS5_IJNSA_ILi0EEESS_SS_EEEEENS5_IJNS4_10UnderscoreESV_SV_EEEEENS4_13SM90_TMA_LOADENS4_14ComposedLayoutINS4_7SwizzleILi3ELi4ELi3EEENS4_18smem_ptr_flag_bitsILi8EEENSR_INS5_IJNSA_ILi8EEENSA_ILi128EEEEEENS5_IJS15_SB_EEEEEEEvNS4_8identityESY_S19_vS1A_EENS_8epilogue10collective18CollectiveEpilogueINS1C_23Sm100TmaWarpSpecializedILi1ELi1ELi48ELb0ELb0EEEJSH_NS5_IJNSR_ISE_SB_EENSR_ISF_SB_EEEEEaSI_aSI_NS1C_6fusion15FusionCallbacksIS1G_NS1K_17LinearCombinationIaiaiLNS_15FloatRoundStyleE2EEESH_S1J_JEEENS4_5SM1004TMEM4LOAD26SM100_TMEM_LOAD_16dp32b16xESY_NSZ_INS10_ILi1ELi4ELi3EEES13_NSR_INS5_IJS14_NSA_ILi32EEEEEENS5_IJS1V_SB_EEEEEEENS4_39AutoVectorizingCopyWithAssumedAlignmentILi128EEENS4_14SM90_TMA_STOREES1Z_S21_S21_EEEvvEEEEvNT_6ParamsE) ;  /* 0xffffff8802107950 */ /* 0x000fea0003c3ffff */
        .weak           $__internal_2_$__cuda_sm10x_tcgen05_guardrail_trap_unallocated_columns_being_dealloced
        .type           $__internal_2_$__cuda_sm10x_tcgen05_guardrail_trap_unallocated_columns_being_dealloced,@function
        .size           $__internal_2_$__cuda_sm10x_tcgen05_guardrail_trap_unallocated_columns_being_dealloced,(.L_x_133 - $__internal_2_$__cuda_sm10x_tcgen05_guardrail_trap_unallocated_columns_being_dealloced)
$__internal_2_$__cuda_sm10x_tcgen05_guardrail_trap_unallocated_columns_being_dealloced:
[----:B------:R-:W-:Y:S05]  /*77c0*/  BPT.TRAP 0x1 ;  /* 0x000000040000795c */ /* 0x000fea0000300000 */
[----:B------:R-:W-:-:S04]  /*77d0*/  HFMA2 R3, -RZ, RZ, 0, 0 ;  /* 0x00000000ff037431 */ /* 0x000fc800000001ff */
[----:B------:R-:W-:Y:S05]  /*77e0*/  RET.REL.NODEC R2 `(_ZN7cutlass13device_kernelINS_4gemm6kernel13GemmUniversalIN4cute5tupleIJiiiiEEENS1_10collective13CollectiveMmaINS1_35MainloopSm100TmaUmmaWarpSpecializedILi5ELi2ELi4ENS5_IJNS4_1CILi1EEESB_SB_EEEEENS5_IJNSA_ILi64EEENSA_ILi96EEENSA_ILi256EEEEEEaNS5_IJlSB_lEEEaSI_NS4_8TiledMMAINS4_8MMA_AtomIJNS4_15SM100_MMA_S8_SSIaaiLi64ELi96ELNS4_4UMMA5MajorE0ELSN_0ELNSM_8SaturateE0EEEEEENS4_6LayoutISC_NS5_IJNSA_ILi0EEESS_SS_EEEEENS5_IJNS4_10UnderscoreESV_SV_EEEEENS4_13SM90_TMA_LOADENS4_14ComposedLayoutINS4_7SwizzleILi3ELi4ELi3EEENS4_18smem_ptr_flag_bitsILi8EEENSR_INS5_IJNSA_ILi8EEENSA_ILi128EEEEEENS5_IJS15_SB_EEEEEEEvNS4_8identityESY_S19_vS1A_EENS_8epilogue10collective18CollectiveEpilogueINS1C_23Sm100TmaWarpSpecializedILi1ELi1ELi48ELb0ELb0EEEJSH_NS5_IJNSR_ISE_SB_EENSR_ISF_SB_EEEEEaSI_aSI_NS1C_6fusion15FusionCallbacksIS1G_NS1K_17LinearCombinationIaiaiLNS_15FloatRoundStyleE2EEESH_S1J_JEEENS4_5SM1004TMEM4LOAD26SM100_TMEM_LOAD_16dp32b16xESY_NSZ_INS10_ILi1ELi4ELi3EEES13_NSR_INS5_IJS14_NSA_ILi32EEEEEENS5_IJS1V_SB_EEEEEEENS4_39AutoVectorizingCopyWithAssumedAlignmentILi128EEENS4_14SM90_TMA_STOREES1Z_S21_S21_EEEvvEEEEvNT_6ParamsE) ;  /* 0xffffff8802047950 */ /* 0x000fea0003c3ffff */
.L_x_132:
[----:B------:R-:W-:-:S00]  /*77f0*/  BRA `(.L_x_132) ;  /* 0xfffffffc00fc7947 */ /* 0x000fc0000383ffff */
[----:B------:R-:W-:-:S00]  /*7800*/  NOP ;  /* 0x0000000000007918 */ /* 0x000fc00000000000 */
[----:B------:R-:W-:-:S00]  /*7810*/  NOP ;  /* 0x0000000000007918 */ /* 0x000fc00000000000 */
[----:B------:R-:W-:-:S00]  /*7820*/  NOP ;  /* 0x0000000000007918 */ /* 0x000fc00000000000 */
[----:B------:R-:W-:-:S00]  /*7830*/  NOP ;  /* 0x0000000000007918 */ /* 0x000fc00000000000 */
[----:B------:R-:W-:-:S00]  /*7840*/  NOP ;  /* 0x0000000000007918 */ /* 0x000fc00000000000 */
[----:B------:R-:W-:-:S00]  /*7850*/  NOP ;  /* 0x0000000000007918 */ /* 0x000fc00000000000 */
[----:B------:R-:W-:-:S00]  /*7860*/  NOP ;  /* 0x0000000000007918 */ /* 0x000fc00000000000 */
[----:B------:R-:W-:-:S00]  /*7870*/  NOP ;  /* 0x0000000000007918 */ /* 0x000fc00000000000 */
.L_x_133:


//--------------------- .nv.global.init           --------------------------
	.section	.nv.global.init,"aw",@progbits
.nv.global.init:
	.type		$str$27,@object
	.size		$str$27,($str$28 - $str$27)
$str$27:
        /*0000*/ 	.byte	0x28, 0x61, 0x64, 0x64, 0x72, 0x65, 0x73, 0x73, 0x20, 0x26, 0x20, 0x6d, 0x61, 0x73, 0x6b, 0x29
        /*0010*/ 	.byte	0x20, 0x3d, 0x3d, 0x20, 0x30, 0x00
	.type		$str$28,@object
	.size		$str$28,($str$26 - $str$28)
$str$28:
        /*0016*/ 	.byte	0x2f, 0x74, 0x6d, 0x70, 0x2f, 0x63, 0x75, 0x74, 0x6c, 0x61, 0x73, 0x73, 0x5f, 0x73, 0x77, 0x65
        /*0026*/ 	.byte	0x65, 0x70, 0x5f, 0x73, 0x72, 0x63, 0x2f, 0x69, 0x6e, 0x63, 0x6c, 0x75, 0x64, 0x65, 0x2f, 0x63
        /*0036*/ 	.byte	0x75, 0x74, 0x65, 0x2f, 0x70, 0x6f, 0x69, 0x6e, 0x74, 0x65, 0x72, 0x5f, 0x66, 0x6c, 0x61, 0x67
        /*0046*/ 	.byte	0x67, 0x65, 0x64, 0x2e, 0x68, 0x70, 0x70, 0x00
	.type		$str$26,@object
	.size		$str$26,($str$25 - $str$26)
$str$26:
        /*004e*/ 	.byte	0x2f, 0x74, 0x6d, 0x70, 0x2f, 0x63, 0x75, 0x74, 0x6c, 0x61, 0x73, 0x73, 0x5f, 0x73, 0x77, 0x65
        /*005e*/ 	.byte	0x65, 0x70, 0x5f, 0x73, 0x72, 0x63, 0x2f, 0x69, 0x6e, 0x63, 0x6c, 0x75, 0x64, 0x65, 0x2f, 0x63
        /*006e*/ 	.byte	0x75, 0x74, 0x65, 0x2f, 0x61, 0x74, 0x6f, 0x6d, 0x2f, 0x63, 0x6f, 0x70, 0x79, 0x5f, 0x74, 0x72
        /*007e*/ 	.byte	0x61, 0x69, 0x74, 0x73, 0x5f, 0x73, 0x6d, 0x31, 0x30, 0x30, 0x2e, 0x68, 0x70, 0x70, 0x00
	.type		$str$25,@object
	.size		$str$25,(__unnamed_1 - $str$25)
$str$25:
        /*008d*/ 	.byte	0x28, 0x28, 0x75, 0x69, 0x6e, 0x74, 0x33, 0x32, 0x5f, 0x74, 0x28, 0x74, 0x68, 0x72, 0x65, 0x61
        /*009d*/ 	.byte	0x64, 0x49, 0x64, 0x78, 0x2e, 0x78, 0x29, 0x20, 0x2f, 0x20, 0x33, 0x32, 0x29, 0x20, 0x25, 0x20
        /*00ad*/ 	.byte	0x34, 0x29, 0x20, 0x3d, 0x3d, 0x20, 0x28, 0x28, 0x28, 0x74, 0x6d, 0x65, 0x6d, 0x5f, 0x61, 0x64
        /*00bd*/ 	.byte	0x64, 0x72, 0x20, 0x3e, 0x3e, 0x20, 0x31, 0x36, 0x29, 0x20, 0x2f, 0x20, 0x33, 0x32, 0x29, 0x20
        /*00cd*/ 	.byte	0x25, 0x20, 0x34, 0x29, 0x00
	.type		__unnamed_1,@object
	.size		__unnamed_1,(__unnamed_2 - __unnamed_1)
__unnamed_1:
        /*00d2*/ 	.byte	0x61, 0x75, 0x74, 0x6f, 0x20, 0x63, 0x75, 0x74, 0x65, 0x3a, 0x3a, 0x61, 0x73, 0x5f, 0x70, 0x6f
        /* <DEDUP_REMOVED lines=24> */
        /*0262*/ 	.byte	0x3e, 0x3e, 0x5d, 0x00
	.type		__unnamed_2,@object
	.size		__unnamed_2,(.L_2 - __unnamed_2)
__unnamed_2:
        /* <DEDUP_REMOVED lines=37> */
        /*04b6*/ 	.byte	0x74, 0x65, 0x3a, 0x3a, 0x43, 0x3c, 0x30, 0x3e, 0x3e, 0x3e, 0x3e, 0x5d, 0x00
.L_2:


//--------------------- .nv.shared._ZN7cutlass13device_kernelINS_4gemm6kernel13GemmUniversalIN4cute5tupleIJiiiiEEENS1_10collective13CollectiveMmaINS1_35MainloopSm100TmaUmmaWarpSpecializedILi5ELi2ELi4ENS5_IJNS4_1CILi1EEESB_SB_EEEEENS5_IJNSA_ILi64EEENSA_ILi96EEENSA_ILi256EEEEEEaNS5_IJlSB_lEEEaSI_NS4_8TiledMMAINS4_8MMA_AtomIJNS4_15SM100_MMA_S8_SSIaaiLi64ELi96ELNS4_4UMMA5MajorE0ELSN_0ELNSM_8SaturateE0EEEEEENS4_6LayoutISC_NS5_IJNSA_ILi0EEESS_SS_EEEEENS5_IJNS4_10UnderscoreESV_SV_EEEEENS4_13SM90_TMA_LOADENS4_14ComposedLayoutINS4_7SwizzleILi3ELi4ELi3EEENS4_18smem_ptr_flag_bitsILi8EEENSR_INS5_IJNSA_ILi8EEENSA_ILi128EEEEEENS5_IJS15_SB_EEEEEEEvNS4_8identityESY_S19_vS1A_EENS_8epilogue10collective18CollectiveEpilogueINS1C_23Sm100TmaWarpSpecializedILi1ELi1ELi48ELb0ELb0EEEJSH_NS5_IJNSR_ISE_SB_EENSR_ISF_SB_EEEEEaSI_aSI_NS1C_6fusion15FusionCallbacksIS1G_NS1K_17LinearCombinationIaiaiLNS_15FloatRoundStyleE2EEESH_S1J_JEEENS4_5SM1004TMEM4LOAD26SM100_TMEM_LOAD_16dp32b16xESY_NSZ_INS10_ILi1ELi4ELi3EEES13_NSR_INS5_IJS14_NSA_ILi32EEEEEENS5_IJS1V_SB_EEEEEEENS4_39AutoVectorizingCopyWithAssumedAlignmentILi128EEENS4_14SM90_TMA_STOREES1Z_S21_S21_EEEvvEEEEvNT_6ParamsE --------------------------
	.section	.nv.shared._ZN7cutlass13device_kernelINS_4gemm6kernel13GemmUniversalIN4cute5tupleIJiiiiEEENS1_10collective13CollectiveMmaINS1_35MainloopSm100TmaUmmaWarpSpecializedILi5ELi2ELi4ENS5_IJNS4_1CILi1EEESB_SB_EEEEENS5_IJNSA_ILi64EEENSA_ILi96EEENSA_ILi256EEEEEEaNS5_IJlSB_lEEEaSI_NS4_8TiledMMAINS4_8MMA_AtomIJNS4_15SM100_MMA_S8_SSIaaiLi64ELi96ELNS4_4UMMA5MajorE0ELSN_0ELNSM_8SaturateE0EEEEEENS4_6LayoutISC_NS5_IJNSA_ILi0EEESS_SS_EEEEENS5_IJNS4_10UnderscoreESV_SV_EEEEENS4_13SM90_TMA_LOADENS4_14ComposedLayoutINS4_7SwizzleILi3ELi4ELi3EEENS4_18smem_ptr_flag_bitsILi8EEENSR_INS5_IJNSA_ILi8EEENSA_ILi128EEEEEENS5_IJS15_SB_EEEEEEEvNS4_8identityESY_S19_vS1A_EENS_8epilogue10collective18CollectiveEpilogueINS1C_23Sm100TmaWarpSpecializedILi1ELi1ELi48ELb0ELb0EEEJSH_NS5_IJNSR_ISE_SB_EENSR_ISF_SB_EEEEEaSI_aSI_NS1C_6fusion15FusionCallbacksIS1G_NS1K_17LinearCombinationIaiaiLNS_15FloatRoundStyleE2EEESH_S1J_JEEENS4_5SM1004TMEM4LOAD26SM100_TMEM_LOAD_16dp32b16xESY_NSZ_INS10_ILi1ELi4ELi3EEES13_NSR_INS5_IJS14_NSA_ILi32EEEEEENS5_IJS1V_SB_EEEEEEENS4_39AutoVectorizingCopyWithAssumedAlignmentILi128EEENS4_14SM90_TMA_STOREES1Z_S21_S21_EEEvvEEEEvNT_6ParamsE,"aw",@nobits
	.sectionflags	@""
	.align	16
	.zero		1024


//--------------------- .nv.shared.reserved.0     --------------------------
	.section	.nv.shared.reserved.0,"aw",@nobits
	.weak		__nv_reservedSMEM_offset_0_alias
	.size		__nv_reservedSMEM_offset_0_alias, 0, 64
	.other		__nv_reservedSMEM_offset_0_alias,@"STO_CUDA_RESERVED_SHARED STV_DEFAULT"
__nv_reservedSMEM_offset_0_alias:
	.zero		0
.nv.shared.reserved.0:
	.zero		64
	.weak		__nv_reservedSMEM_tcgen05_partition
	.type		__nv_reservedSMEM_tcgen05_partition,@object
	.size		__nv_reservedSMEM_tcgen05_partition,(.L_0 - __nv_reservedSMEM_tcgen05_partition)
__nv_reservedSMEM_tcgen05_partition:
	.zero		32
.L_0:


//--------------------- .nv.global                --------------------------
	.section	.nv.global,"aw",@nobits
.nv.global:
	.type		_ZN40_INTERNAL_dac29a30_4_k_cu_14027090_186844cute1_E,@object
	.size		_ZN40_INTERNAL_dac29a30_4_k_cu_14027090_186844cute1_E,(_ZN40_INTERNAL_dac29a30_4_k_cu_14027090_186844cuda3std3__45__cpo6cbeginE - _ZN40_INTERNAL_dac29a30_4_k_cu_14027090_186844cute1_E)
_ZN40_INTERNAL_dac29a30_4_k_cu_14027090_186844cute1_E:
	.zero		1
	.type		_ZN40_INTERNAL_dac29a30_4_k_cu_14027090_186844cuda3std3__45__cpo6cbeginE,@object
	.size		_ZN40_INTERNAL_dac29a30_4_k_cu_14027090_186844cuda3std3__45__cpo6cbeginE,(_ZN40_INTERNAL_dac29a30_4_k_cu_14027090_186844cuda3std3__48in_placeE - _ZN40_INTERNAL_dac29a30_4_k_cu_14027090_186844cuda3std3__45__cpo6cbeginE)
_ZN40_INTERNAL_dac29a30_4_k_cu_14027090_186844cuda3std3__45__cpo6cbeginE:
	.zero		1
	.type		_ZN40_INTERNAL_dac29a30_4_k_cu_14027090_186844cuda3std3__48in_placeE,@object
	.size		_ZN40_INTERNAL_dac29a30_4_k_cu_14027090_186844cuda3std3__48in_placeE,(_ZN40_INTERNAL_dac29a30_4_k_cu_14027090_186844cuda3std6ranges3__45__cpo9iter_moveE - _ZN40_INTERNAL_dac29a30_4_k_cu_14027090_186844cuda3std3__48in_placeE)
_ZN40_INTERNAL_dac29a30_4_k_cu_14027090_186844cuda3std3__48in_placeE:
	.zero		1
	.type		_ZN40_INTERNAL_dac29a30_4_k_cu_14027090_186844cuda3std6ranges3__45__cpo9iter_moveE,@object
	.size		_ZN40_INTERNAL_dac29a30_4_k_cu_14027090_186844cuda3std6ranges3__45__cpo9iter_moveE,(_ZN40_INTERNAL_dac29a30_4_k_cu_14027090_186844cuda3std3__45__cpo5beginE - _ZN40_INTERNAL_dac29a30_4_k_cu_14027090_186844cuda3std6ranges3__45__cpo9iter_moveE)
_ZN40_INTERNAL_dac29a30_4_k_cu_14027090_186844cuda3std6ranges3__45__cpo9iter_moveE:
	.zero		1
	.type		_ZN40_INTERNAL_dac29a30_4_k_cu_14027090_186844cuda3std3__45__cpo5beginE,@object
	.size		_ZN40_INTERNAL_dac29a30_4_k_cu_14027090_186844cuda3std3__45__cpo5beginE,(_ZN40_INTERNAL_dac29a30_4_k_cu_14027090_186844cuda3std3__442_GLOBAL__N__dac29a30_4_k_cu_14027090_186846ignoreE - _ZN40_INTERNAL_dac29a30_4_k_cu_14027090_186844cuda3std3__45__cpo5beginE)
_ZN40_INTERNAL_dac29a30_4_k_cu_14027090_186844cuda3std3__45__cpo5beginE:
	.zero		1
	.type		_ZN40_INTERNAL_dac29a30_4_k_cu_14027090_186844cuda3std3__442_GLOBAL__N__dac29a30_4_k_cu_14027090_186846ignoreE,@object
	.size		_ZN40_INTERNAL_dac29a30_4_k_cu_14027090_186844cuda3std3__442_GLOBAL__N__dac29a30_4_k_cu_14027090_186846ignoreE,(_ZN40_INTERNAL_dac29a30_4_k_cu_14027090_186844cute7productE - _ZN40_INTERNAL_dac29a30_4_k_cu_14027090_186844cuda3std3__442_GLOBAL__N__dac29a30_4_k_cu_14027090_186846ignoreE)
_ZN40_INTERNAL_dac29a30_4_k_cu_14027090_186844cuda3std3__442_GLOBAL__N__dac29a30_4_k_cu_14027090_186846ignoreE:
	.zero		1
	.type		_ZN40_INTERNAL_dac29a30_4_k_cu_14027090_186844cute7productE,@object
	.size		_ZN40_INTERNAL_dac29a30_4_k_cu_14027090_186844cute7productE,(_ZN40_INTERNAL_dac29a30_4_k_cu_14027090_186844cuda3std3__45__cpo3endE - _ZN40_INTERNAL_dac29a30_4_k_cu_14027090_186844cute7productE)
_ZN40_INTERNAL_dac29a30_4_k_cu_14027090_186844cute7productE:
	.zero		1
	.type		_ZN40_INTERNAL_dac29a30_4_k_cu_14027090_186844cuda3std3__45__cpo3endE,@object
	.size		_ZN40_INTERNAL_dac29a30_4_k_cu_14027090_186844cuda3std3__45__cpo3endE,(_ZN40_INTERNAL_dac29a30_4_k_cu_14027090_186844cuda3std3__419piecewise_constructE - _ZN40_INTERNAL_dac29a30_4_k_cu_14027090_186844cuda3std3__45__cpo3endE)
_ZN40_INTERNAL_dac29a30_4_k_cu_14027090_186844cuda3std3__45__cpo3endE:
	.zero		1
	.type		_ZN40_INTERNAL_dac29a30_4_k_cu_14027090_186844cuda3std3__419piecewise_constructE,@object
	.size		_ZN40_INTERNAL_dac29a30_4_k_cu_14027090_186844cuda3std3__419piecewise_constructE,(_ZN40_INTERNAL_dac29a30_4_k_cu_14027090_186844cuda3std3__45__cpo4cendE - _ZN40_INTERNAL_dac29a30_4_k_cu_14027090_186844cuda3std3__419piecewise_constructE)
_ZN40_INTERNAL_dac29a30_4_k_cu_14027090_186844cuda3std3__419piecewise_constructE:
	.zero		1
	.type		_ZN40_INTERNAL_dac29a30_4_k_cu_14027090_186844cuda3std3__45__cpo4cendE,@object
	.size		_ZN40_INTERNAL_dac29a30_4_k_cu_14027090_186844cuda3std3__45__cpo4cendE,(_ZN40_INTERNAL_dac29a30_4_k_cu_14027090_186844cuda3std6ranges3__45__cpo4swapE - _ZN40_INTERNAL_dac29a30_4_k_cu_14027090_186844cuda3std3__45__cpo4cendE)
_ZN40_INTERNAL_dac29a30_4_k_cu_14027090_186844cuda3std3__45__cpo4cendE:
	.zero		1
	.type		_ZN40_INTERNAL_dac29a30_4_k_cu_14027090_186844cuda3std6ranges3__45__cpo4swapE,@object
	.size		_ZN40_INTERNAL_dac29a30_4_k_cu_14027090_186844cuda3std6ranges3__45__cpo4swapE,(.L_10 - _ZN40_INTERNAL_dac29a30_4_k_cu_14027090_186844cuda3std6ranges3__45__cpo4swapE)
_ZN40_INTERNAL_dac29a30_4_k_cu_14027090_186844cuda3std6ranges3__45__cpo4swapE:
	.zero		1
.L_10:


//--------------------- .nv.constant0._ZN7cutlass13device_kernelINS_4gemm6kernel13GemmUniversalIN4cute5tupleIJiiiiEEENS1_10collective13CollectiveMmaINS1_35MainloopSm100TmaUmmaWarpSpecializedILi5ELi2ELi4ENS5_IJNS4_1CILi1EEESB_SB_EEEEENS5_IJNSA_ILi64EEENSA_ILi96EEENSA_ILi256EEEEEEaNS5_IJlSB_lEEEaSI_NS4_8TiledMMAINS4_8MMA_AtomIJNS4_15SM100_MMA_S8_SSIaaiLi64ELi96ELNS4_4UMMA5MajorE0ELSN_0ELNSM_8SaturateE0EEEEEENS4_6LayoutISC_NS5_IJNSA_ILi0EEESS_SS_EEEEENS5_IJNS4_10UnderscoreESV_SV_EEEEENS4_13SM90_TMA_LOADENS4_14ComposedLayoutINS4_7SwizzleILi3ELi4ELi3EEENS4_18smem_ptr_flag_bitsILi8EEENSR_INS5_IJNSA_ILi8EEENSA_ILi128EEEEEENS5_IJS15_SB_EEEEEEEvNS4_8identityESY_S19_vS1A_EENS_8epilogue10collective18CollectiveEpilogueINS1C_23Sm100TmaWarpSpecializedILi1ELi1ELi48ELb0ELb0EEEJSH_NS5_IJNSR_ISE_SB_EENSR_ISF_SB_EEEEEaSI_aSI_NS1C_6fusion15FusionCallbacksIS1G_NS1K_17LinearCombinationIaiaiLNS_15FloatRoundStyleE2EEESH_S1J_JEEENS4_5SM1004TMEM4LOAD26SM100_TMEM_LOAD_16dp32b16xESY_NSZ_INS10_ILi1ELi4ELi3EEES13_NSR_INS5_IJS14_NSA_ILi32EEEEEENS5_IJS1V_SB_EEEEEEENS4_39AutoVectorizingCopyWithAssumedAlignmentILi128EEENS4_14SM90_TMA_STOREES1Z_S21_S21_EEEvvEEEEvNT_6ParamsE --------------------------
	.section	.nv.constant0._ZN7cutlass13device_kernelINS_4gemm6kernel13GemmUniversalIN4cute5tupleIJiiiiEEENS1_10collective13CollectiveMmaINS1_35MainloopSm100TmaUmmaWarpSpecializedILi5ELi2ELi4ENS5_IJNS4_1CILi1EEESB_SB_EEEEENS5_IJNSA_ILi64EEENSA_ILi96EEENSA_ILi256EEEEEEaNS5_IJlSB_lEEEaSI_NS4_8TiledMMAINS4_8MMA_AtomIJNS4_15SM100_MMA_S8_SSIaaiLi64ELi96ELNS4_4UMMA5MajorE0ELSN_0ELNSM_8SaturateE0EEEEEENS4_6LayoutISC_NS5_IJNSA_ILi0EEESS_SS_EEEEENS5_IJNS4_10UnderscoreESV_SV_EEEEENS4_13SM90_TMA_LOADENS4_14ComposedLayoutINS4_7SwizzleILi3ELi4ELi3EEENS4_18smem_ptr_flag_bitsILi8EEENSR_INS5_IJNSA_ILi8EEENSA_ILi128EEEEEENS5_IJS15_SB_EEEEEEEvNS4_8identityESY_S19_vS1A_EENS_8epilogue10collective18CollectiveEpilogueINS1C_23Sm100TmaWarpSpecializedILi1ELi1ELi48ELb0ELb0EEEJSH_NS5_IJNSR_ISE_SB_EENSR_ISF_SB_EEEEEaSI_aSI_NS1C_6fusion15FusionCallbacksIS1G_NS1K_17LinearCombinationIaiaiLNS_15FloatRoundStyleE2EEESH_S1J_JEEENS4_5SM1004TMEM4LOAD26SM100_TMEM_LOAD_16dp32b16xESY_NSZ_INS10_ILi1ELi4ELi3EEES13_NSR_INS5_IJS14_NSA_ILi32EEEEEENS5_IJS1V_SB_EEEEEEENS4_39AutoVectorizingCopyWithAssumedAlignmentILi128EEENS4_14SM90_TMA_STOREES1Z_S21_S21_EEEvvEEEEvNT_6ParamsE,"a",@progbits
	.sectionflags	@""
	.align	4
.nv.constant0._ZN7cutlass13device_kernelINS_4gemm6kernel13GemmUniversalIN4cute5tupleIJiiiiEEENS1_10collective13CollectiveMmaINS1_35MainloopSm100TmaUmmaWarpSpecializedILi5ELi2ELi4ENS5_IJNS4_1CILi1EEESB_SB_EEEEENS5_IJNSA_ILi64EEENSA_ILi96EEENSA_ILi256EEEEEEaNS5_IJlSB_lEEEaSI_NS4_8TiledMMAINS4_8MMA_AtomIJNS4_15SM100_MMA_S8_SSIaaiLi64ELi96ELNS4_4UMMA5MajorE0ELSN_0ELNSM_8SaturateE0EEEEEENS4_6LayoutISC_NS5_IJNSA_ILi0EEESS_SS_EEEEENS5_IJNS4_10UnderscoreESV_SV_EEEEENS4_13SM90_TMA_LOADENS4_14ComposedLayoutINS4_7SwizzleILi3ELi4ELi3EEENS4_18smem_ptr_flag_bitsILi8EEENSR_INS5_IJNSA_ILi8EEENSA_ILi128EEEEEENS5_IJS15_SB_EEEEEEEvNS4_8identityESY_S19_vS1A_EENS_8epilogue10collective18CollectiveEpilogueINS1C_23Sm100TmaWarpSpecializedILi1ELi1ELi48ELb0ELb0EEEJSH_NS5_IJNSR_ISE_SB_EENSR_ISF_SB_EEEEEaSI_aSI_NS1C_6fusion15FusionCallbacksIS1G_NS1K_17LinearCombinationIaiaiLNS_15FloatRoundStyleE2EEESH_S1J_JEEENS4_5SM1004TMEM4LOAD26SM100_TMEM_LOAD_16dp32b16xESY_NSZ_INS10_ILi1ELi4ELi3EEES13_NSR_INS5_IJS14_NSA_ILi32EEEEEENS5_IJS1V_SB_EEEEEEENS4_39AutoVectorizingCopyWithAssumedAlignmentILi128EEENS4_14SM90_TMA_STOREES1Z_S21_S21_EEEvvEEEEvNT_6ParamsE:
	.zero		2944


//--------------------- SYMBOLS --------------------------

	.type		.nv.reservedSmem.offset0,@object
	.size		.nv.reservedSmem.offset0,0x4
	.type		.nv.reservedSmem.cap,@object
	.size		.nv.reservedSmem.cap,0x4
	.type		__assertfail,@function
